//
// Generated by NVIDIA NVVM Compiler
//
// Compiler Build ID: CL-36424714
// Cuda compilation tools, release 13.0, V13.0.88
// Based on NVVM 20.0.0
//

.version 9.0
.target sm_100
.address_size 64

	// .globl	_Z25prepare_bell_state_kernelP6float2i
.global .align 4 .b8 precalc_xorwow_matrix[102400];
.global .align 4 .b8 precalc_xorwow_offset_matrix[102400];
.global .align 4 .b8 mrg32k3aM1[2304];
.global .align 4 .b8 mrg32k3aM2[2304];
.global .align 4 .b8 mrg32k3aM1SubSeq[2016];
.global .align 4 .b8 mrg32k3aM2SubSeq[2016];
.global .align 4 .b8 mrg32k3aM1Seq[2304];
.global .align 4 .b8 mrg32k3aM2Seq[2304];
.const .align 8 .b8 __cr_lgamma_table[72];

.visible .entry _Z25prepare_bell_state_kernelP6float2i(
	.param .u64 .ptr .align 1 _Z25prepare_bell_state_kernelP6float2i_param_0,
	.param .u32 _Z25prepare_bell_state_kernelP6float2i_param_1
)
{
	.reg .pred 	%p<4>;
	.reg .b32 	%r<2>;
	.reg .b32 	%f<12>;
	.reg .b64 	%rd<3>;

	ld.param.u64 	%rd2, [_Z25prepare_bell_state_kernelP6float2i_param_0];
	ld.param.u32 	%r1, [_Z25prepare_bell_state_kernelP6float2i_param_1];
	cvta.to.global.u64 	%rd1, %rd2;
	mov.f32 	%f1, 0f00000000;
	st.global.v2.f32 	[%rd1], {%f1, %f1};
	st.global.v2.f32 	[%rd1+8], {%f1, %f1};
	st.global.v2.f32 	[%rd1+16], {%f1, %f1};
	st.global.v2.f32 	[%rd1+24], {%f1, %f1};
	st.global.v2.f32 	[%rd1+32], {%f1, %f1};
	st.global.v2.f32 	[%rd1+40], {%f1, %f1};
	st.global.v2.f32 	[%rd1+48], {%f1, %f1};
	st.global.v2.f32 	[%rd1+56], {%f1, %f1};
	st.global.v2.f32 	[%rd1+64], {%f1, %f1};
	st.global.v2.f32 	[%rd1+72], {%f1, %f1};
	st.global.v2.f32 	[%rd1+80], {%f1, %f1};
	st.global.v2.f32 	[%rd1+88], {%f1, %f1};
	st.global.v2.f32 	[%rd1+96], {%f1, %f1};
	st.global.v2.f32 	[%rd1+104], {%f1, %f1};
	st.global.v2.f32 	[%rd1+112], {%f1, %f1};
	st.global.v2.f32 	[%rd1+120], {%f1, %f1};
	setp.eq.s32 	%p1, %r1, 2;
	@%p1 bra 	$L__BB0_5;
	setp.eq.s32 	%p2, %r1, 1;
	@%p2 bra 	$L__BB0_4;
	setp.ne.s32 	%p3, %r1, 0;
	@%p3 bra 	$L__BB0_6;
	mov.f32 	%f7, 0f00000000;
	mov.f32 	%f8, 0f3F3504F3;
	st.global.v2.f32 	[%rd1], {%f8, %f7};
	st.global.v2.f32 	[%rd1+24], {%f8, %f7};
	bra.uni 	$L__BB0_7;
$L__BB0_4:
	mov.f32 	%f4, 0f00000000;
	mov.f32 	%f5, 0f3F3504F3;
	st.global.v2.f32 	[%rd1], {%f5, %f4};
	mov.f32 	%f6, 0fBF3504F3;
	st.global.v2.f32 	[%rd1+24], {%f6, %f4};
	bra.uni 	$L__BB0_7;
$L__BB0_5:
	mov.f32 	%f2, 0f00000000;
	mov.f32 	%f3, 0f3F3504F3;
	st.global.v2.f32 	[%rd1+8], {%f3, %f2};
	st.global.v2.f32 	[%rd1+16], {%f3, %f2};
	bra.uni 	$L__BB0_7;
$L__BB0_6:
	mov.f32 	%f9, 0f00000000;
	mov.f32 	%f10, 0f3F3504F3;
	st.global.v2.f32 	[%rd1+8], {%f10, %f9};
	mov.f32 	%f11, 0fBF3504F3;
	st.global.v2.f32 	[%rd1+16], {%f11, %f9};
$L__BB0_7:
	ret;

}
	// .globl	_Z15collapse_kernelP6float2iPi
.visible .entry _Z15collapse_kernelP6float2iPi(
	.param .u64 .ptr .align 1 _Z15collapse_kernelP6float2iPi_param_0,
	.param .u32 _Z15collapse_kernelP6float2iPi_param_1,
	.param .u64 .ptr .align 1 _Z15collapse_kernelP6float2iPi_param_2
)
{
	.reg .pred 	%p<82>;
	.reg .b32 	%r<38>;
	.reg .b32 	%f<246>;
	.reg .b64 	%rd<22>;

	ld.param.u64 	%rd19, [_Z15collapse_kernelP6float2iPi_param_0];
	ld.param.u32 	%r4, [_Z15collapse_kernelP6float2iPi_param_1];
	ld.param.u64 	%rd18, [_Z15collapse_kernelP6float2iPi_param_2];
	cvta.to.global.u64 	%rd1, %rd19;
	mul.lo.s32 	%r5, %r4, 1234;
	xor.b32  	%r6, %r5, -1429050551;
	mul.lo.s32 	%r7, %r6, 1099087573;
	setp.gt.s32 	%p1, %r4, -1;
	add.s32 	%r8, %r7, 123456789;
	add.s32 	%r9, %r7, 5783321;
	shr.u32 	%r10, %r8, 2;
	xor.b32  	%r11, %r10, %r8;
	shl.b32 	%r12, %r9, 4;
	shl.b32 	%r13, %r11, 1;
	xor.b32  	%r14, %r12, %r13;
	xor.b32  	%r15, %r14, %r9;
	xor.b32  	%r16, %r15, %r11;
	selp.b32 	%r17, -637770787, -1940135388, %p1;
	add.s32 	%r18, %r17, %r7;
	add.s32 	%r19, %r18, %r16;
	cvt.rn.f32.u32 	%f17, %r19;
	fma.rn.f32 	%f1, %f17, 0f2F800000, 0f2F000000;
	ld.global.v2.f32 	{%f18, %f19}, [%rd1];
	abs.f32 	%f20, %f18;
	abs.f32 	%f21, %f19;
	setp.gt.f32 	%p2, %f20, %f21;
	selp.f32 	%f22, %f20, %f21, %p2;
	selp.f32 	%f23, %f21, %f20, %p2;
	div.rn.f32 	%f24, %f23, %f22;
	fma.rn.f32 	%f25, %f24, %f24, 0f3F800000;
	sqrt.rn.f32 	%f26, %f25;
	mul.f32 	%f27, %f26, %f22;
	setp.eq.f32 	%p3, %f22, 0f00000000;
	setp.gt.f32 	%p4, %f22, 0f7F7FFFFF;
	setp.gt.f32 	%p5, %f23, 0f7F7FFFFF;
	add.f32 	%f28, %f20, %f21;
	selp.f32 	%f29, %f28, %f27, %p4;
	selp.f32 	%f30, %f28, %f29, %p3;
	selp.f32 	%f31, %f28, %f30, %p5;
	mul.f32 	%f2, %f31, %f31;
	setp.gtu.f32 	%p6, %f1, %f2;
	mov.b32 	%r36, 0;
	mov.u64 	%rd21, %rd1;
	@%p6 bra 	$L__BB1_2;
$L__BB1_1:
	mov.f32 	%f244, 0f00000000;
	st.global.v2.f32 	[%rd1], {%f244, %f244};
	st.global.v2.f32 	[%rd1+8], {%f244, %f244};
	st.global.v2.f32 	[%rd1+16], {%f244, %f244};
	st.global.v2.f32 	[%rd1+24], {%f244, %f244};
	st.global.v2.f32 	[%rd1+32], {%f244, %f244};
	st.global.v2.f32 	[%rd1+40], {%f244, %f244};
	st.global.v2.f32 	[%rd1+48], {%f244, %f244};
	st.global.v2.f32 	[%rd1+56], {%f244, %f244};
	st.global.v2.f32 	[%rd1+64], {%f244, %f244};
	st.global.v2.f32 	[%rd1+72], {%f244, %f244};
	st.global.v2.f32 	[%rd1+80], {%f244, %f244};
	st.global.v2.f32 	[%rd1+88], {%f244, %f244};
	st.global.v2.f32 	[%rd1+96], {%f244, %f244};
	st.global.v2.f32 	[%rd1+104], {%f244, %f244};
	st.global.v2.f32 	[%rd1+112], {%f244, %f244};
	st.global.v2.f32 	[%rd1+120], {%f244, %f244};
	mov.f32 	%f245, 0f3F800000;
	st.global.v2.f32 	[%rd21], {%f245, %f244};
	mov.u32 	%r37, %r36;
	bra.uni 	$L__BB1_17;
$L__BB1_2:
	add.f32 	%f32, %f2, 0f00000000;
	add.s64 	%rd21, %rd1, 8;
	ld.global.v2.f32 	{%f33, %f34}, [%rd1+8];
	abs.f32 	%f35, %f33;
	abs.f32 	%f36, %f34;
	setp.gt.f32 	%p7, %f35, %f36;
	selp.f32 	%f37, %f35, %f36, %p7;
	selp.f32 	%f38, %f36, %f35, %p7;
	div.rn.f32 	%f39, %f38, %f37;
	fma.rn.f32 	%f40, %f39, %f39, 0f3F800000;
	sqrt.rn.f32 	%f41, %f40;
	mul.f32 	%f42, %f41, %f37;
	setp.eq.f32 	%p8, %f37, 0f00000000;
	setp.gt.f32 	%p9, %f37, 0f7F7FFFFF;
	setp.gt.f32 	%p10, %f38, 0f7F7FFFFF;
	add.f32 	%f43, %f35, %f36;
	selp.f32 	%f44, %f43, %f42, %p9;
	selp.f32 	%f45, %f43, %f44, %p8;
	selp.f32 	%f46, %f43, %f45, %p10;
	fma.rn.f32 	%f3, %f46, %f46, %f32;
	setp.le.f32 	%p11, %f1, %f3;
	mov.b32 	%r36, 1;
	@%p11 bra 	$L__BB1_1;
	add.s64 	%rd21, %rd1, 16;
	ld.global.v2.f32 	{%f47, %f48}, [%rd1+16];
	abs.f32 	%f49, %f47;
	abs.f32 	%f50, %f48;
	setp.gt.f32 	%p12, %f49, %f50;
	selp.f32 	%f51, %f49, %f50, %p12;
	selp.f32 	%f52, %f50, %f49, %p12;
	div.rn.f32 	%f53, %f52, %f51;
	fma.rn.f32 	%f54, %f53, %f53, 0f3F800000;
	sqrt.rn.f32 	%f55, %f54;
	mul.f32 	%f56, %f55, %f51;
	setp.eq.f32 	%p13, %f51, 0f00000000;
	setp.gt.f32 	%p14, %f51, 0f7F7FFFFF;
	setp.gt.f32 	%p15, %f52, 0f7F7FFFFF;
	add.f32 	%f57, %f49, %f50;
	selp.f32 	%f58, %f57, %f56, %p14;
	selp.f32 	%f59, %f57, %f58, %p13;
	selp.f32 	%f60, %f57, %f59, %p15;
	fma.rn.f32 	%f4, %f60, %f60, %f3;
	setp.le.f32 	%p16, %f1, %f4;
	mov.b32 	%r36, 2;
	@%p16 bra 	$L__BB1_1;
	add.s64 	%rd21, %rd1, 24;
	ld.global.v2.f32 	{%f61, %f62}, [%rd1+24];
	abs.f32 	%f63, %f61;
	abs.f32 	%f64, %f62;
	setp.gt.f32 	%p17, %f63, %f64;
	selp.f32 	%f65, %f63, %f64, %p17;
	selp.f32 	%f66, %f64, %f63, %p17;
	div.rn.f32 	%f67, %f66, %f65;
	fma.rn.f32 	%f68, %f67, %f67, 0f3F800000;
	sqrt.rn.f32 	%f69, %f68;
	mul.f32 	%f70, %f69, %f65;
	setp.eq.f32 	%p18, %f65, 0f00000000;
	setp.gt.f32 	%p19, %f65, 0f7F7FFFFF;
	setp.gt.f32 	%p20, %f66, 0f7F7FFFFF;
	add.f32 	%f71, %f63, %f64;
	selp.f32 	%f72, %f71, %f70, %p19;
	selp.f32 	%f73, %f71, %f72, %p18;
	selp.f32 	%f74, %f71, %f73, %p20;
	fma.rn.f32 	%f5, %f74, %f74, %f4;
	setp.le.f32 	%p21, %f1, %f5;
	mov.b32 	%r36, 3;
	@%p21 bra 	$L__BB1_1;
	add.s64 	%rd21, %rd1, 32;
	ld.global.v2.f32 	{%f75, %f76}, [%rd1+32];
	abs.f32 	%f77, %f75;
	abs.f32 	%f78, %f76;
	setp.gt.f32 	%p22, %f77, %f78;
	selp.f32 	%f79, %f77, %f78, %p22;
	selp.f32 	%f80, %f78, %f77, %p22;
	div.rn.f32 	%f81, %f80, %f79;
	fma.rn.f32 	%f82, %f81, %f81, 0f3F800000;
	sqrt.rn.f32 	%f83, %f82;
	mul.f32 	%f84, %f83, %f79;
	setp.eq.f32 	%p23, %f79, 0f00000000;
	setp.gt.f32 	%p24, %f79, 0f7F7FFFFF;
	setp.gt.f32 	%p25, %f80, 0f7F7FFFFF;
	add.f32 	%f85, %f77, %f78;
	selp.f32 	%f86, %f85, %f84, %p24;
	selp.f32 	%f87, %f85, %f86, %p23;
	selp.f32 	%f88, %f85, %f87, %p25;
	fma.rn.f32 	%f6, %f88, %f88, %f5;
	setp.le.f32 	%p26, %f1, %f6;
	mov.b32 	%r36, 4;
	@%p26 bra 	$L__BB1_1;
	add.s64 	%rd21, %rd1, 40;
	ld.global.v2.f32 	{%f89, %f90}, [%rd1+40];
	abs.f32 	%f91, %f89;
	abs.f32 	%f92, %f90;
	setp.gt.f32 	%p27, %f91, %f92;
	selp.f32 	%f93, %f91, %f92, %p27;
	selp.f32 	%f94, %f92, %f91, %p27;
	div.rn.f32 	%f95, %f94, %f93;
	fma.rn.f32 	%f96, %f95, %f95, 0f3F800000;
	sqrt.rn.f32 	%f97, %f96;
	mul.f32 	%f98, %f97, %f93;
	setp.eq.f32 	%p28, %f93, 0f00000000;
	setp.gt.f32 	%p29, %f93, 0f7F7FFFFF;
	setp.gt.f32 	%p30, %f94, 0f7F7FFFFF;
	add.f32 	%f99, %f91, %f92;
	selp.f32 	%f100, %f99, %f98, %p29;
	selp.f32 	%f101, %f99, %f100, %p28;
	selp.f32 	%f102, %f99, %f101, %p30;
	fma.rn.f32 	%f7, %f102, %f102, %f6;
	setp.le.f32 	%p31, %f1, %f7;
	mov.b32 	%r36, 5;
	@%p31 bra 	$L__BB1_1;
	add.s64 	%rd21, %rd1, 48;
	ld.global.v2.f32 	{%f103, %f104}, [%rd1+48];
	abs.f32 	%f105, %f103;
	abs.f32 	%f106, %f104;
	setp.gt.f32 	%p32, %f105, %f106;
	selp.f32 	%f107, %f105, %f106, %p32;
	selp.f32 	%f108, %f106, %f105, %p32;
	div.rn.f32 	%f109, %f108, %f107;
	fma.rn.f32 	%f110, %f109, %f109, 0f3F800000;
	sqrt.rn.f32 	%f111, %f110;
	mul.f32 	%f112, %f111, %f107;
	setp.eq.f32 	%p33, %f107, 0f00000000;
	setp.gt.f32 	%p34, %f107, 0f7F7FFFFF;
	setp.gt.f32 	%p35, %f108, 0f7F7FFFFF;
	add.f32 	%f113, %f105, %f106;
	selp.f32 	%f114, %f113, %f112, %p34;
	selp.f32 	%f115, %f113, %f114, %p33;
	selp.f32 	%f116, %f113, %f115, %p35;
	fma.rn.f32 	%f8, %f116, %f116, %f7;
	setp.le.f32 	%p36, %f1, %f8;
	mov.b32 	%r36, 6;
	@%p36 bra 	$L__BB1_1;
	add.s64 	%rd21, %rd1, 56;
	ld.global.v2.f32 	{%f117, %f118}, [%rd1+56];
	abs.f32 	%f119, %f117;
	abs.f32 	%f120, %f118;
	setp.gt.f32 	%p37, %f119, %f120;
	selp.f32 	%f121, %f119, %f120, %p37;
	selp.f32 	%f122, %f120, %f119, %p37;
	div.rn.f32 	%f123, %f122, %f121;
	fma.rn.f32 	%f124, %f123, %f123, 0f3F800000;
	sqrt.rn.f32 	%f125, %f124;
	mul.f32 	%f126, %f125, %f121;
	setp.eq.f32 	%p38, %f121, 0f00000000;
	setp.gt.f32 	%p39, %f121, 0f7F7FFFFF;
	setp.gt.f32 	%p40, %f122, 0f7F7FFFFF;
	add.f32 	%f127, %f119, %f120;
	selp.f32 	%f128, %f127, %f126, %p39;
	selp.f32 	%f129, %f127, %f128, %p38;
	selp.f32 	%f130, %f127, %f129, %p40;
	fma.rn.f32 	%f9, %f130, %f130, %f8;
	setp.le.f32 	%p41, %f1, %f9;
	mov.b32 	%r36, 7;
	@%p41 bra 	$L__BB1_1;
	add.s64 	%rd21, %rd1, 64;
	ld.global.v2.f32 	{%f131, %f132}, [%rd1+64];
	abs.f32 	%f133, %f131;
	abs.f32 	%f134, %f132;
	setp.gt.f32 	%p42, %f133, %f134;
	selp.f32 	%f135, %f133, %f134, %p42;
	selp.f32 	%f136, %f134, %f133, %p42;
	div.rn.f32 	%f137, %f136, %f135;
	fma.rn.f32 	%f138, %f137, %f137, 0f3F800000;
	sqrt.rn.f32 	%f139, %f138;
	mul.f32 	%f140, %f139, %f135;
	setp.eq.f32 	%p43, %f135, 0f00000000;
	setp.gt.f32 	%p44, %f135, 0f7F7FFFFF;
	setp.gt.f32 	%p45, %f136, 0f7F7FFFFF;
	add.f32 	%f141, %f133, %f134;
	selp.f32 	%f142, %f141, %f140, %p44;
	selp.f32 	%f143, %f141, %f142, %p43;
	selp.f32 	%f144, %f141, %f143, %p45;
	fma.rn.f32 	%f10, %f144, %f144, %f9;
	setp.le.f32 	%p46, %f1, %f10;
	mov.b32 	%r36, 8;
	@%p46 bra 	$L__BB1_1;
	add.s64 	%rd21, %rd1, 72;
	ld.global.v2.f32 	{%f145, %f146}, [%rd1+72];
	abs.f32 	%f147, %f145;
	abs.f32 	%f148, %f146;
	setp.gt.f32 	%p47, %f147, %f148;
	selp.f32 	%f149, %f147, %f148, %p47;
	selp.f32 	%f150, %f148, %f147, %p47;
	div.rn.f32 	%f151, %f150, %f149;
	fma.rn.f32 	%f152, %f151, %f151, 0f3F800000;
	sqrt.rn.f32 	%f153, %f152;
	mul.f32 	%f154, %f153, %f149;
	setp.eq.f32 	%p48, %f149, 0f00000000;
	setp.gt.f32 	%p49, %f149, 0f7F7FFFFF;
	setp.gt.f32 	%p50, %f150, 0f7F7FFFFF;
	add.f32 	%f155, %f147, %f148;
	selp.f32 	%f156, %f155, %f154, %p49;
	selp.f32 	%f157, %f155, %f156, %p48;
	selp.f32 	%f158, %f155, %f157, %p50;
	fma.rn.f32 	%f11, %f158, %f158, %f10;
	setp.le.f32 	%p51, %f1, %f11;
	mov.b32 	%r36, 9;
	@%p51 bra 	$L__BB1_1;
	add.s64 	%rd21, %rd1, 80;
	ld.global.v2.f32 	{%f159, %f160}, [%rd1+80];
	abs.f32 	%f161, %f159;
	abs.f32 	%f162, %f160;
	setp.gt.f32 	%p52, %f161, %f162;
	selp.f32 	%f163, %f161, %f162, %p52;
	selp.f32 	%f164, %f162, %f161, %p52;
	div.rn.f32 	%f165, %f164, %f163;
	fma.rn.f32 	%f166, %f165, %f165, 0f3F800000;
	sqrt.rn.f32 	%f167, %f166;
	mul.f32 	%f168, %f167, %f163;
	setp.eq.f32 	%p53, %f163, 0f00000000;
	setp.gt.f32 	%p54, %f163, 0f7F7FFFFF;
	setp.gt.f32 	%p55, %f164, 0f7F7FFFFF;
	add.f32 	%f169, %f161, %f162;
	selp.f32 	%f170, %f169, %f168, %p54;
	selp.f32 	%f171, %f169, %f170, %p53;
	selp.f32 	%f172, %f169, %f171, %p55;
	fma.rn.f32 	%f12, %f172, %f172, %f11;
	setp.le.f32 	%p56, %f1, %f12;
	mov.b32 	%r36, 10;
	@%p56 bra 	$L__BB1_1;
	add.s64 	%rd21, %rd1, 88;
	ld.global.v2.f32 	{%f173, %f174}, [%rd1+88];
	abs.f32 	%f175, %f173;
	abs.f32 	%f176, %f174;
	setp.gt.f32 	%p57, %f175, %f176;
	selp.f32 	%f177, %f175, %f176, %p57;
	selp.f32 	%f178, %f176, %f175, %p57;
	div.rn.f32 	%f179, %f178, %f177;
	fma.rn.f32 	%f180, %f179, %f179, 0f3F800000;
	sqrt.rn.f32 	%f181, %f180;
	mul.f32 	%f182, %f181, %f177;
	setp.eq.f32 	%p58, %f177, 0f00000000;
	setp.gt.f32 	%p59, %f177, 0f7F7FFFFF;
	setp.gt.f32 	%p60, %f178, 0f7F7FFFFF;
	add.f32 	%f183, %f175, %f176;
	selp.f32 	%f184, %f183, %f182, %p59;
	selp.f32 	%f185, %f183, %f184, %p58;
	selp.f32 	%f186, %f183, %f185, %p60;
	fma.rn.f32 	%f13, %f186, %f186, %f12;
	setp.le.f32 	%p61, %f1, %f13;
	mov.b32 	%r36, 11;
	@%p61 bra 	$L__BB1_1;
	add.s64 	%rd21, %rd1, 96;
	ld.global.v2.f32 	{%f187, %f188}, [%rd1+96];
	abs.f32 	%f189, %f187;
	abs.f32 	%f190, %f188;
	setp.gt.f32 	%p62, %f189, %f190;
	selp.f32 	%f191, %f189, %f190, %p62;
	selp.f32 	%f192, %f190, %f189, %p62;
	div.rn.f32 	%f193, %f192, %f191;
	fma.rn.f32 	%f194, %f193, %f193, 0f3F800000;
	sqrt.rn.f32 	%f195, %f194;
	mul.f32 	%f196, %f195, %f191;
	setp.eq.f32 	%p63, %f191, 0f00000000;
	setp.gt.f32 	%p64, %f191, 0f7F7FFFFF;
	setp.gt.f32 	%p65, %f192, 0f7F7FFFFF;
	add.f32 	%f197, %f189, %f190;
	selp.f32 	%f198, %f197, %f196, %p64;
	selp.f32 	%f199, %f197, %f198, %p63;
	selp.f32 	%f200, %f197, %f199, %p65;
	fma.rn.f32 	%f14, %f200, %f200, %f13;
	setp.le.f32 	%p66, %f1, %f14;
	mov.b32 	%r36, 12;
	@%p66 bra 	$L__BB1_1;
	add.s64 	%rd21, %rd1, 104;
	ld.global.v2.f32 	{%f201, %f202}, [%rd1+104];
	abs.f32 	%f203, %f201;
	abs.f32 	%f204, %f202;
	setp.gt.f32 	%p67, %f203, %f204;
	selp.f32 	%f205, %f203, %f204, %p67;
	selp.f32 	%f206, %f204, %f203, %p67;
	div.rn.f32 	%f207, %f206, %f205;
	fma.rn.f32 	%f208, %f207, %f207, 0f3F800000;
	sqrt.rn.f32 	%f209, %f208;
	mul.f32 	%f210, %f209, %f205;
	setp.eq.f32 	%p68, %f205, 0f00000000;
	setp.gt.f32 	%p69, %f205, 0f7F7FFFFF;
	setp.gt.f32 	%p70, %f206, 0f7F7FFFFF;
	add.f32 	%f211, %f203, %f204;
	selp.f32 	%f212, %f211, %f210, %p69;
	selp.f32 	%f213, %f211, %f212, %p68;
	selp.f32 	%f214, %f211, %f213, %p70;
	fma.rn.f32 	%f15, %f214, %f214, %f14;
	setp.le.f32 	%p71, %f1, %f15;
	mov.b32 	%r36, 13;
	@%p71 bra 	$L__BB1_1;
	add.s64 	%rd21, %rd1, 112;
	ld.global.v2.f32 	{%f215, %f216}, [%rd1+112];
	abs.f32 	%f217, %f215;
	abs.f32 	%f218, %f216;
	setp.gt.f32 	%p72, %f217, %f218;
	selp.f32 	%f219, %f217, %f218, %p72;
	selp.f32 	%f220, %f218, %f217, %p72;
	div.rn.f32 	%f221, %f220, %f219;
	fma.rn.f32 	%f222, %f221, %f221, 0f3F800000;
	sqrt.rn.f32 	%f223, %f222;
	mul.f32 	%f224, %f223, %f219;
	setp.eq.f32 	%p73, %f219, 0f00000000;
	setp.gt.f32 	%p74, %f219, 0f7F7FFFFF;
	setp.gt.f32 	%p75, %f220, 0f7F7FFFFF;
	add.f32 	%f225, %f217, %f218;
	selp.f32 	%f226, %f225, %f224, %p74;
	selp.f32 	%f227, %f225, %f226, %p73;
	selp.f32 	%f228, %f225, %f227, %p75;
	fma.rn.f32 	%f16, %f228, %f228, %f15;
	setp.le.f32 	%p76, %f1, %f16;
	mov.b32 	%r36, 14;
	@%p76 bra 	$L__BB1_1;
	add.s64 	%rd21, %rd1, 120;
	ld.global.v2.f32 	{%f229, %f230}, [%rd1+120];
	abs.f32 	%f231, %f229;
	abs.f32 	%f232, %f230;
	setp.gt.f32 	%p77, %f231, %f232;
	selp.f32 	%f233, %f231, %f232, %p77;
	selp.f32 	%f234, %f232, %f231, %p77;
	div.rn.f32 	%f235, %f234, %f233;
	fma.rn.f32 	%f236, %f235, %f235, 0f3F800000;
	sqrt.rn.f32 	%f237, %f236;
	mul.f32 	%f238, %f237, %f233;
	setp.eq.f32 	%p78, %f233, 0f00000000;
	setp.gt.f32 	%p79, %f233, 0f7F7FFFFF;
	setp.gt.f32 	%p80, %f234, 0f7F7FFFFF;
	add.f32 	%f239, %f231, %f232;
	selp.f32 	%f240, %f239, %f238, %p79;
	selp.f32 	%f241, %f239, %f240, %p78;
	selp.f32 	%f242, %f239, %f241, %p80;
	fma.rn.f32 	%f243, %f242, %f242, %f16;
	setp.le.f32 	%p81, %f1, %f243;
	mov.b32 	%r36, 15;
	mov.b32 	%r37, 0;
	@%p81 bra 	$L__BB1_1;
$L__BB1_17:
	cvta.to.global.u64 	%rd20, %rd18;
	st.global.u32 	[%rd20], %r37;
	ret;

}


// ===== COMPILED SASS (sm_100) =====

	.target	sm_100

	.elftype	@"ET_EXEC"


//--------------------- .note.nv.tkinfo           --------------------------
	.section	.note.nv.tkinfo,"",@"SHT_NOTE"
	.sectionflags	@"SHF_NOTE_NV_TKINFO"
	.tkinfo
        /*0018*/ 	.word	0x00000002
        /*0030*/ 	.string	""
        /*0030*/ 	.string	"ptxas"
        /*0030*/ 	.string	"Cuda compilation tools, release 13.0, V13.0.88"
        /*0030*/ 	.string	"Build cuda_13.0.r13.0/compiler.36424714_0"
        /*0030*/ 	.string	"-arch sm_100 -m 64 "



//--------------------- .note.nv.cuinfo           --------------------------
	.section	.note.nv.cuinfo,"",@"SHT_NOTE"
	.sectionflags	@"SHF_NOTE_NV_CUINFO"
        /*0018*/ 	.short	0x0002
        /*001a*/ 	.short	0x0064
        /*001c*/ 	.short	0x0082
	.zero		2


//--------------------- .nv.info                  --------------------------
	.section	.nv.info,"",@"SHT_CUDA_INFO"
	.align	4


	//----- nvinfo : EIATTR_REGCOUNT
	.align		4
        /*0000*/ 	.byte	0x04, 0x2f
        /*0002*/ 	.short	(.L_10 - .L_9)
	.align		4
.L_9:
        /*0004*/ 	.word	index@(_Z25prepare_bell_state_kernelP6float2i)
        /*0008*/ 	.word	0x0000000a


	//----- nvinfo : EIATTR_FRAME_SIZE
	.align		4
.L_10:
        /*000c*/ 	.byte	0x04, 0x11
        /*000e*/ 	.short	(.L_12 - .L_11)
	.align		4
.L_11:
        /*0010*/ 	.word	index@(_Z25prepare_bell_state_kernelP6float2i)
        /*0014*/ 	.word	0x00000000


	//----- nvinfo : EIATTR_REGCOUNT
	.align		4
.L_12:
        /*0018*/ 	.byte	0x04, 0x2f
        /*001a*/ 	.short	(.L_14 - .L_13)
	.align		4
.L_13:
        /*001c*/ 	.word	index@(_Z15collapse_kernelP6float2iPi)
        /*0020*/ 	.word	0x00000014


	//----- nvinfo : EIATTR_FRAME_SIZE
	.align		4
.L_14:
        /*0024*/ 	.byte	0x04, 0x11
        /*0026*/ 	.short	(.L_16 - .L_15)
	.align		4
.L_15:
        /*0028*/ 	.word	index@($__internal_1_$__cuda_sm3x_div_rn_noftz_f32_slowpath)
        /*002c*/ 	.word	0x00000000


	//----- nvinfo : EIATTR_FRAME_SIZE
	.align		4
.L_16:
        /*0030*/ 	.byte	0x04, 0x11
        /*0032*/ 	.short	(.L_18 - .L_17)
	.align		4
.L_17:
        /*0034*/ 	.word	index@($__internal_0_$__cuda_sm20_sqrt_rn_f32_slowpath)
        /*0038*/ 	.word	0x00000000


	//----- nvinfo : EIATTR_FRAME_SIZE
	.align		4
.L_18:
        /*003c*/ 	.byte	0x04, 0x11
        /*003e*/ 	.short	(.L_20 - .L_19)
	.align		4
.L_19:
        /*0040*/ 	.word	index@(_Z15collapse_kernelP6float2iPi)
        /*0044*/ 	.word	0x00000000


	//----- nvinfo : EIATTR_MIN_STACK_SIZE
	.align		4
.L_20:
        /*0048*/ 	.byte	0x04, 0x12
        /*004a*/ 	.short	(.L_22 - .L_21)
	.align		4
.L_21:
        /*004c*/ 	.word	index@(_Z15collapse_kernelP6float2iPi)
        /*0050*/ 	.word	0x00000000


	//----- nvinfo : EIATTR_MIN_STACK_SIZE
	.align		4
.L_22:
        /*0054*/ 	.byte	0x04, 0x12
        /*0056*/ 	.short	(.L_24 - .L_23)
	.align		4
.L_23:
        /*0058*/ 	.word	index@(_Z25prepare_bell_state_kernelP6float2i)
        /*005c*/ 	.word	0x00000000
.L_24:


//--------------------- .nv.compat                --------------------------
	.section	.nv.compat,"",@"SHT_CUDA_COMPAT_INFO"
	.align	4
        /*0000*/ 	.byte	0x02, 0x09, 0x00, 0x00, 0x02, 0x02, 0x01, 0x00, 0x02, 0x05, 0x05, 0x00, 0x03, 0x07, 0x01, 0x01
        /*0010*/ 	.byte	0x02, 0x03, 0x00, 0x00, 0x02, 0x06, 0x01, 0x00, 0x04, 0x0b, 0x08, 0x00, 0x01, 0x00, 0x00, 0x00
        /*0020*/ 	.byte	0x00, 0x00, 0x00, 0x00


//--------------------- .nv.info._Z15collapse_kernelP6float2iPi --------------------------
	.section	.nv.info._Z15collapse_kernelP6float2iPi,"",@"SHT_CUDA_INFO"
	.sectionflags	@""
	.align	4


	//----- nvinfo : EIATTR_CUDA_API_VERSION
	.align		4
        /*0000*/ 	.byte	0x04, 0x37
        /*0002*/ 	.short	(.L_26 - .L_25)
.L_25:
        /*0004*/ 	.word	0x00000082


	//----- nvinfo : EIATTR_KPARAM_INFO
	.align		4
.L_26:
        /*0008*/ 	.byte	0x04, 0x17
        /*000a*/ 	.short	(.L_28 - .L_27)
.L_27:
        /*000c*/ 	.word	0x00000000
        /*0010*/ 	.short	0x0002
        /*0012*/ 	.short	0x0010
        /*0014*/ 	.byte	0x00, 0xf5, 0x21, 0x00


	//----- nvinfo : EIATTR_KPARAM_INFO
	.align		4
.L_28:
        /*0018*/ 	.byte	0x04, 0x17
        /*001a*/ 	.short	(.L_30 - .L_29)
.L_29:
        /*001c*/ 	.word	0x00000000
        /*0020*/ 	.short	0x0001
        /*0022*/ 	.short	0x0008
        /*0024*/ 	.byte	0x00, 0xf0, 0x11, 0x00


	//----- nvinfo : EIATTR_KPARAM_INFO
	.align		4
.L_30:
        /*0028*/ 	.byte	0x04, 0x17
        /*002a*/ 	.short	(.L_32 - .L_31)
.L_31:
        /*002c*/ 	.word	0x00000000
        /*0030*/ 	.short	0x0000
        /*0032*/ 	.short	0x0000
        /*0034*/ 	.byte	0x00, 0xf5, 0x21, 0x00


	//----- nvinfo : EIATTR_SPARSE_MMA_MASK
	.align		4
.L_32:
        /*0038*/ 	.byte	0x03, 0x50
        /*003a*/ 	.short	0x0000


	//----- nvinfo : EIATTR_MAXREG_COUNT
	.align		4
        /*003c*/ 	.byte	0x03, 0x1b
        /*003e*/ 	.short	0x00ff


	//----- nvinfo : EIATTR_MERCURY_ISA_VERSION
	.align		4
        /*0040*/ 	.byte	0x03, 0x5f
        /*0042*/ 	.short	0x0101


	//----- nvinfo : EIATTR_VRC_CTA_INIT_COUNT
	.align		4
        /*0044*/ 	.byte	0x02, 0x4a
	.zero		1
	.zero		1


	//----- nvinfo : EIATTR_EXIT_INSTR_OFFSETS
	.align		4
        /*0048*/ 	.byte	0x04, 0x1c
        /*004a*/ 	.short	(.L_34 - .L_33)


	//   ....[0]....
.L_33:
        /*004c*/ 	.word	0x00002c10


	//----- nvinfo : EIATTR_CRS_STACK_SIZE
	.align		4
.L_34:
        /*0050*/ 	.byte	0x04, 0x1e
        /*0052*/ 	.short	(.L_36 - .L_35)
.L_35:
        /*0054*/ 	.word	0x00000000


	//----- nvinfo : EIATTR_CBANK_PARAM_SIZE
	.align		4
.L_36:
        /*0058*/ 	.byte	0x03, 0x19
        /*005a*/ 	.short	0x0018


	//----- nvinfo : EIATTR_PARAM_CBANK
	.align		4
        /*005c*/ 	.byte	0x04, 0x0a
        /*005e*/ 	.short	(.L_38 - .L_37)
	.align		4
.L_37:
        /*0060*/ 	.word	index@(.nv.constant0._Z15collapse_kernelP6float2iPi)
        /*0064*/ 	.short	0x0380
        /*0066*/ 	.short	0x0018


	//----- nvinfo : EIATTR_SW_WAR
	.align		4
.L_38:
        /*0068*/ 	.byte	0x04, 0x36
        /*006a*/ 	.short	(.L_40 - .L_39)
.L_39:
        /*006c*/ 	.word	0x00000008
.L_40:


//--------------------- .nv.info._Z25prepare_bell_state_kernelP6float2i --------------------------
	.section	.nv.info._Z25prepare_bell_state_kernelP6float2i,"",@"SHT_CUDA_INFO"
	.sectionflags	@""
	.align	4


	//----- nvinfo : EIATTR_CUDA_API_VERSION
	.align		4
        /*0000*/ 	.byte	0x04, 0x37
        /*0002*/ 	.short	(.L_42 - .L_41)
.L_41:
        /*0004*/ 	.word	0x00000082


	//----- nvinfo : EIATTR_KPARAM_INFO
	.align		4
.L_42:
        /*0008*/ 	.byte	0x04, 0x17
        /*000a*/ 	.short	(.L_44 - .L_43)
.L_43:
        /*000c*/ 	.word	0x00000000
        /*0010*/ 	.short	0x0001
        /*0012*/ 	.short	0x0008
        /*0014*/ 	.byte	0x00, 0xf0, 0x11, 0x00


	//----- nvinfo : EIATTR_KPARAM_INFO
	.align		4
.L_44:
        /*0018*/ 	.byte	0x04, 0x17
        /*001a*/ 	.short	(.L_46 - .L_45)
.L_45:
        /*001c*/ 	.word	0x00000000
        /*0020*/ 	.short	0x0000
        /*0022*/ 	.short	0x0000
        /*0024*/ 	.byte	0x00, 0xf5, 0x21, 0x00


	//----- nvinfo : EIATTR_SPARSE_MMA_MASK
	.align		4
.L_46:
        /*0028*/ 	.byte	0x03, 0x50
        /*002a*/ 	.short	0x0000


	//----- nvinfo : EIATTR_MAXREG_COUNT
	.align		4
        /*002c*/ 	.byte	0x03, 0x1b
        /*002e*/ 	.short	0x00ff


	//----- nvinfo : EIATTR_MERCURY_ISA_VERSION
	.align		4
        /*0030*/ 	.byte	0x03, 0x5f
        /*0032*/ 	.short	0x0101


	//----- nvinfo : EIATTR_VRC_CTA_INIT_COUNT
	.align		4
        /*0034*/ 	.byte	0x02, 0x4a
	.zero		1
	.zero		1


	//----- nvinfo : EIATTR_EXIT_INSTR_OFFSETS
	.align		4
        /*0038*/ 	.byte	0x04, 0x1c
        /*003a*/ 	.short	(.L_48 - .L_47)


	//   ....[0]....
.L_47:
        /*003c*/ 	.word	0x000001f0


	//   ....[1]....
        /*0040*/ 	.word	0x00000260


	//   ....[2]....
        /*0044*/ 	.word	0x000002d0


	//   ....[3]....
        /*0048*/ 	.word	0x00000340


	//----- nvinfo : EIATTR_CBANK_PARAM_SIZE
	.align		4
.L_48:
        /*004c*/ 	.byte	0x03, 0x19
        /*004e*/ 	.short	0x000c


	//----- nvinfo : EIATTR_PARAM_CBANK
	.align		4
        /*0050*/ 	.byte	0x04, 0x0a
        /*0052*/ 	.short	(.L_50 - .L_49)
	.align		4
.L_49:
        /*0054*/ 	.word	index@(.nv.constant0._Z25prepare_bell_state_kernelP6float2i)
        /*0058*/ 	.short	0x0380
        /*005a*/ 	.short	0x000c


	//----- nvinfo : EIATTR_SW_WAR
	.align		4
.L_50:
        /*005c*/ 	.byte	0x04, 0x36
        /*005e*/ 	.short	(.L_52 - .L_51)
.L_51:
        /*0060*/ 	.word	0x00000008
.L_52:


//--------------------- .nv.callgraph             --------------------------
	.section	.nv.callgraph,"",@"SHT_CUDA_CALLGRAPH"
	.align	4
	.sectionentsize	8
	.align		4
        /*0000*/ 	.word	0x00000000
	.align		4
        /*0004*/ 	.word	0xffffffff
	.align		4
        /*0008*/ 	.word	0x00000000
	.align		4
        /*000c*/ 	.word	0xfffffffe
	.align		4
        /*0010*/ 	.word	0x00000000
	.align		4
        /*0014*/ 	.word	0xfffffffd
	.align		4
        /*0018*/ 	.word	0x00000000
	.align		4
        /*001c*/ 	.word	0xfffffffc


//--------------------- .nv.constant4             --------------------------
	.section	.nv.constant4,"a",@progbits
	.align	8
	.align		8
.nv.constant4:
        /*0000*/ 	.dword	precalc_xorwow_matrix
	.align		8
        /*0008*/ 	.dword	precalc_xorwow_offset_matrix
	.align		8
        /*0010*/ 	.dword	mrg32k3aM1
	.align		8
        /*0018*/ 	.dword	mrg32k3aM2
	.align		8
        /*0020*/ 	.dword	mrg32k3aM1SubSeq
	.align		8
        /*0028*/ 	.dword	mrg32k3aM2SubSeq
	.align		8
        /*0030*/ 	.dword	mrg32k3aM1Seq
	.align		8
        /*0038*/ 	.dword	mrg32k3aM2Seq


//--------------------- .nv.constant3             --------------------------
	.section	.nv.constant3,"a",@progbits
	.align	8
.nv.constant3:
	.type		__cr_lgamma_table,@object
	.size		__cr_lgamma_table,(.L_8 - __cr_lgamma_table)
__cr_lgamma_table:
        /*0000*/ 	.byte	0x00, 0x00, 0x00, 0x00, 0x00, 0x00, 0x00, 0x00, 0x00, 0x00, 0x00, 0x00, 0x00, 0x00, 0x00, 0x00
        /*0010*/ 	.byte	0xef, 0x39, 0xfa, 0xfe, 0x42, 0x2e, 0xe6, 0x3f, 0x02, 0x20, 0x2a, 0xfa, 0x0b, 0xab, 0xfc, 0x3f
        /*0020*/ 	.byte	0xf9, 0x2c, 0x92, 0x7c, 0xa7, 0x6c, 0x09, 0x40, 0xc9, 0x79, 0x44, 0x3c, 0x64, 0x26, 0x13, 0x40
        /*0030*/ 	.byte	0xca, 0x01, 0xcf, 0x3a, 0x27, 0x51, 0x1a, 0x40, 0x30, 0xcc, 0x2d, 0xf3, 0xe1, 0x0c, 0x21, 0x40
        /*0040*/ 	.byte	0x0d, 0xb7, 0xfc, 0x82, 0x8e, 0x35, 0x25, 0x40
.L_8:


//--------------------- .text._Z15collapse_kernelP6float2iPi --------------------------
	.section	.text._Z15collapse_kernelP6float2iPi,"ax",@progbits
	.align	128
        .global         _Z15collapse_kernelP6float2iPi
        .type           _Z15collapse_kernelP6float2iPi,@function
        .size           _Z15collapse_kernelP6float2iPi,(.L_x_64 - _Z15collapse_kernelP6float2iPi)
        .other          _Z15collapse_kernelP6float2iPi,@"STO_CUDA_ENTRY STV_DEFAULT"
_Z15collapse_kernelP6float2iPi:
.text._Z15collapse_kernelP6float2iPi:
[----:B------:R-:W-:Y:S08]  /*0000*/  LDC R1, c[0x0][0x37c] ;  /* 0x0000df00ff017b82 */ /* 0x000ff00000000800 */
[----:B------:R-:W0:Y:S01]  /*0010*/  LDC.64 R12, c[0x0][0x380] ;  /* 0x0000e000ff0c7b82 */ /* 0x000e220000000a00 */
[----:B------:R-:W0:Y:S01]  /*0020*/  LDCU.64 UR10, c[0x0][0x358] ;  /* 0x00006b00ff0a77ac */ /* 0x000e220008000a00 */
[----:B------:R-:W1:Y:S01]  /*0030*/  LDCU UR6, c[0x0][0x388] ;  /* 0x00007100ff0677ac */ /* 0x000e620008000800 */
[----:B0-----:R-:W2:Y:S01]  /*0040*/  LDG.E.64 R12, desc[UR10][R12.64] ;  /* 0x0000000a0c0c7981 */ /* 0x001ea2000c1e1b00 */
[----:B-1----:R-:W-:Y:S01]  /*0050*/  UIMAD UR4, UR6, 0x4d2, URZ ;  /* 0x000004d2060478a4 */ /* 0x002fe2000f8e02ff */
[----:B------:R-:W-:Y:S01]  /*0060*/  IMAD.MOV.U32 R5, RZ, RZ, 0x2f800000 ;  /* 0x2f800000ff057424 */ /* 0x000fe200078e00ff */
[----:B------:R-:W-:-:S02]  /*0070*/  UISETP.GT.AND UP0, UPT, UR6, -0x1, UPT ;  /* 0xffffffff0600788c */ /* 0x000fc4000bf04270 */
[----:B------:R-:W-:-:S04]  /*0080*/  ULOP3.LUT UR4, UR4, 0xaad26b49, URZ, 0x3c, !UPT ;  /* 0xaad26b4904047892 */ /* 0x000fc8000f8e3cff */
[----:B------:R-:W-:-:S04]  /*0090*/  UIMAD UR4, UR4, 0x4182bed5, URZ ;  /* 0x4182bed5040478a4 */ /* 0x000fc8000f8e02ff */
[----:B------:R-:W-:Y:S02]  /*00a0*/  UIADD3 UR5, UPT, UPT, UR4, 0x75bcd15, URZ ;  /* 0x075bcd1504057890 */ /* 0x000fe4000fffe0ff */
[----:B------:R-:W-:Y:S02]  /*00b0*/  UIADD3 UR6, UPT, UPT, UR4, 0x583f19, URZ ;  /* 0x00583f1904067890 */ /* 0x000fe4000fffe0ff */
[----:B------:R-:W-:Y:S02]  /*00c0*/  USHF.R.U32.HI UR7, URZ, 0x2, UR5 ;  /* 0x00000002ff077899 */ /* 0x000fe40008011605 */
[----:B------:R-:W-:Y:S02]  /*00d0*/  UIADD3 UR9, UPT, UPT, UR4, -0x26039c23, URZ ;  /* 0xd9fc63dd04097890 */ /* 0x000fe4000fffe0ff */
[----:B------:R-:W-:Y:S02]  /*00e0*/  ULOP3.LUT UR7, UR7, UR5, URZ, 0x3c, !UPT ;  /* 0x0000000507077292 */ /* 0x000fe4000f8e3cff */
[----:B------:R-:W-:-:S02]  /*00f0*/  USHF.L.U32 UR5, UR6, 0x4, URZ ;  /* 0x0000000406057899 */ /* 0x000fc400080006ff */
[----:B------:R-:W-:Y:S02]  /*0100*/  USHF.L.U32 UR8, UR7, 0x1, URZ ;  /* 0x0000000107087899 */ /* 0x000fe400080006ff */
[----:B------:R-:W-:Y:S02]  /*0110*/  @!UP0 UIADD3 UR9, UPT, UPT, UR4, -0x73a41ddc, URZ ;  /* 0x8c5be22404098890 */ /* 0x000fe4000fffe0ff */
[----:B------:R-:W-:-:S04]  /*0120*/  ULOP3.LUT UR5, UR6, UR5, UR8, 0x96, !UPT ;  /* 0x0000000506057292 */ /* 0x000fc8000f8e9608 */
[----:B------:R-:W-:-:S04]  /*0130*/  ULOP3.LUT UR5, UR5, UR7, URZ, 0x3c, !UPT ;  /* 0x0000000705057292 */ /* 0x000fc8000f8e3cff */
[----:B------:R-:W-:-:S06]  /*0140*/  UIADD3 UR5, UPT, UPT, UR5, UR9, URZ ;  /* 0x0000000905057290 */ /* 0x000fcc000fffe0ff */
[----:B------:R-:W-:-:S05]  /*0150*/  I2FP.F32.U32 R2, UR5 ;  /* 0x0000000500027c45 */ /* 0x000fca0008201000 */
[----:B------:R-:W-:Y:S01]  /*0160*/  FFMA R2, R2, R5, 1.1641532182693481445e-10 ;  /* 0x2f00000002027423 */ /* 0x000fe20000000005 */
[----:B--2---:R-:W-:-:S04]  /*0170*/  FSETP.GT.AND P0, PT, |R12|, |R13|, PT ;  /* 0x4000000d0c00720b */ /* 0x004fc80003f04200 */
[----:B------:R-:W-:Y:S02]  /*0180*/  FSEL R17, |R12|, |R13|, P0 ;  /* 0x4000000d0c117208 */ /* 0x000fe40000000200 */
[----:B------:R-:W-:Y:S02]  /*0190*/  FSEL R16, |R13|, |R12|, P0 ;  /* 0x4000000c0d107208 */ /* 0x000fe40000000200 */
[----:B------:R-:W0:Y:S08]  /*01a0*/  MUFU.RCP R0, R17 ;  /* 0x0000001100007308 */ /* 0x000e300000001000 */
[----:B------:R-:W1:Y:S01]  /*01b0*/  FCHK P0, R16, R17 ;  /* 0x0000001110007302 */ /* 0x000e620000000000 */
[----:B0-----:R-:W-:-:S04]  /*01c0*/  FFMA R3, -R17, R0, 1 ;  /* 0x3f80000011037423 */ /* 0x001fc80000000100 */
[----:B------:R-:W-:-:S04]  /*01d0*/  FFMA R3, R0, R3, R0 ;  /* 0x0000000300037223 */ /* 0x000fc80000000000 */
[----:B------:R-:W-:-:S04]  /*01e0*/  FFMA R0, R16, R3, RZ ;  /* 0x0000000310007223 */ /* 0x000fc800000000ff */
[----:B------:R-:W-:-:S04]  /*01f0*/  FFMA R4, -R17, R0, R16 ;  /* 0x0000000011047223 */ /* 0x000fc80000000110 */
[----:B------:R-:W-:Y:S01]  /*0200*/  FFMA R0, R3, R4, R0 ;  /* 0x0000000403007223 */ /* 0x000fe20000000000 */
[----:B-1----:R-:W-:Y:S06]  /*0210*/  @!P0 BRA `(.L_x_0) ;  /* 0x0000000000088947 */ /* 0x002fec0003800000 */
[----:B------:R-:W-:-:S07]  /*0220*/  MOV R4, 0x240 ;  /* 0x0000024000047802 */ /* 0x000fce0000000f00 */
[----:B------:R-:W-:Y:S05]  /*0230*/  CALL.REL.NOINC `($__internal_1_$__cuda_sm3x_div_rn_noftz_f32_slowpath) ;  /* 0x0000002800d47944 */ /* 0x000fea0003c00000 */
.L_x_0:
[----:B------:R-:W-:-:S04]  /*0240*/  FFMA R6, R0, R0, 1 ;  /* 0x3f80000000067423 */ /* 0x000fc80000000000 */
[----:B------:R-:W-:Y:S01]  /*0250*/  VIADD R0, R6, 0xf3000000 ;  /* 0xf300000006007836 */ /* 0x000fe20000000000 */
[----:B------:R0:W1:Y:S04]  /*0260*/  MUFU.RSQ R5, R6 ;  /* 0x0000000600057308 */ /* 0x0000680000001400 */
[----:B------:R-:W-:-:S13]  /*0270*/  ISETP.GT.U32.AND P0, PT, R0, 0x727fffff, PT ;  /* 0x727fffff0000780c */ /* 0x000fda0003f04070 */
[----:B01----:R-:W-:Y:S05]  /*0280*/  @!P0 BRA `(.L_x_1) ;  /* 0x00000000000c8947 */ /* 0x003fea0003800000 */
[----:B------:R-:W-:-:S07]  /*0290*/  MOV R0, 0x2b0 ;  /* 0x000002b000007802 */ /* 0x000fce0000000f00 */
[----:B------:R-:W-:Y:S05]  /*02a0*/  CALL.REL.NOINC `($__internal_0_$__cuda_sm20_sqrt_rn_f32_slowpath) ;  /* 0x00000028005c7944 */ /* 0x000fea0003c00000 */
[----:B------:R-:W-:Y:S05]  /*02b0*/  BRA `(.L_x_2) ;  /* 0x0000000000107947 */ /* 0x000fea0003800000 */
.L_x_1:
[----:B------:R-:W-:Y:S01]  /*02c0*/  FMUL.FTZ R3, R6, R5 ;  /* 0x0000000506037220 */ /* 0x000fe20000410000 */
[----:B------:R-:W-:-:S03]  /*02d0*/  FMUL.FTZ R4, R5, 0.5 ;  /* 0x3f00000005047820 */ /* 0x000fc60000410000 */
[----:B------:R-:W-:-:S04]  /*02e0*/  FFMA R0, -R3, R3, R6 ;  /* 0x0000000303007223 */ /* 0x000fc80000000106 */
[----:B------:R-:W-:-:S07]  /*02f0*/  FFMA R3, R0, R4, R3 ;  /* 0x0000000400037223 */ /* 0x000fce0000000003 */
.L_x_2:
[----:B------:R-:W-:Y:S01]  /*0300*/  FSETP.GT.AND P1, PT, R16, 3.40282346638528859812e+38, PT ;  /* 0x7f7fffff1000780b */ /* 0x000fe20003f24000 */
[----:B------:R-:W-:Y:S01]  /*0310*/  FADD R12, |R12|, |R13| ;  /* 0x4000000d0c0c7221 */ /* 0x000fe20000000200 */
[C---:B------:R-:W-:Y:S01]  /*0320*/  FMUL R3, R17.reuse, R3 ;  /* 0x0000000311037220 */ /* 0x040fe20000400000 */
[C---:B------:R-:W-:Y:S01]  /*0330*/  FSETP.GT.AND P0, PT, R17.reuse, 3.40282346638528859812e+38, PT ;  /* 0x7f7fffff1100780b */ /* 0x040fe20003f04000 */
[----:B------:R-:W0:Y:S01]  /*0340*/  LDCU.64 UR4, c[0x0][0x380] ;  /* 0x00007000ff0477ac */ /* 0x000e220008000a00 */
[----:B------:R-:W-:Y:S02]  /*0350*/  FSETP.NEU.AND P2, PT, R17, RZ, PT ;  /* 0x000000ff1100720b */ /* 0x000fe40003f4d000 */
[C---:B------:R-:W-:Y:S01]  /*0360*/  FSEL R3, R12.reuse, R3, P0 ;  /* 0x000000030c037208 */ /* 0x040fe20000000000 */
[----:B------:R-:W-:Y:S01]  /*0370*/  UMOV UR6, 0x8 ;  /* 0x0000000800067882 */ /* 0x000fe20000000000 */
[----:B------:R-:W-:Y:S01]  /*0380*/  UMOV UR7, 0x0 ;  /* 0x0000000000077882 */ /* 0x000fe20000000000 */
[----:B------:R-:W1:Y:S03]  /*0390*/  LDCU.64 UR8, c[0x0][0x380] ;  /* 0x00007000ff0877ac */ /* 0x000e660008000a00 */
[----:B------:R-:W-:-:S05]  /*03a0*/  @!P1 FSEL R12, R12, R3, !P2 ;  /* 0x000000030c0c9208 */ /* 0x000fca0005000000 */
[----:B------:R-:W-:Y:S01]  /*03b0*/  FMUL R15, R12, R12 ;  /* 0x0000000c0c0f7220 */ /* 0x000fe20000400000 */
[----:B0-----:R-:W-:-:S04]  /*03c0*/  UIMAD.WIDE.U32 UR6, UR4, 0x1, UR6 ;  /* 0x00000001040678a5 */ /* 0x001fc8000f8e0006 */
[----:B------:R-:W-:Y:S01]  /*03d0*/  FSETP.GTU.AND P0, PT, R2, R15, PT ;  /* 0x0000000f0200720b */ /* 0x000fe20003f0c000 */
[----:B------:R-:W-:-:S12]  /*03e0*/  UMOV UR4, URZ ;  /* 0x000000ff00047c82 */ /* 0x000fd80008000000 */
[----:B-1----:R-:W-:Y:S05]  /*03f0*/  @!P0 BRA `(.L_x_3) ;  /* 0x0000002400a08947 */ /* 0x002fea0003800000 */
[----:B------:R-:W0:Y:S02]  /*0400*/  LDC.64 R12, c[0x0][0x380] ;  /* 0x0000e000ff0c7b82 */ /* 0x000e240000000a00 */
[----:B0-----:R-:W2:Y:S01]  /*0410*/  LDG.E.64 R12, desc[UR10][R12.64+0x8] ;  /* 0x0000080a0c0c7981 */ /* 0x001ea2000c1e1b00 */
[----:B------:R-:W-:Y:S01]  /*0420*/  UIADD3 UR9, UPT, UPT, UR7, UR5, URZ ;  /* 0x0000000507097290 */ /* 0x000fe2000fffe0ff */
[----:B------:R-:W-:Y:S01]  /*0430*/  FADD R15, RZ, R15 ;  /* 0x0000000fff0f7221 */ /* 0x000fe20000000000 */
[----:B------:R-:W-:Y:S01]  /*0440*/  UMOV UR8, UR6 ;  /* 0x0000000600087c82 */ /* 0x000fe20008000000 */
        /* <DEDUP_REMOVED lines=13> */
.L_x_4:
[----:B------:R-:W-:-:S04]  /*0520*/  FFMA R6, R0, R0, 1 ;  /* 0x3f80000000067423 */ /* 0x000fc80000000000 */
[----:B------:R0:W1:Y:S01]  /*0530*/  MUFU.RSQ R5, R6 ;  /* 0x0000000600057308 */ /* 0x0000620000001400 */
[----:B------:R-:W-:-:S04]  /*0540*/  IADD3 R0, PT, PT, R6, -0xd000000, RZ ;  /* 0xf300000006007810 */ /* 0x000fc80007ffe0ff */
[----:B------:R-:W-:-:S13]  /*0550*/  ISETP.GT.U32.AND P0, PT, R0, 0x727fffff, PT ;  /* 0x727fffff0000780c */ /* 0x000fda0003f04070 */
[----:B01----:R-:W-:Y:S05]  /*0560*/  @!P0 BRA `(.L_x_5) ;  /* 0x00000000000c8947 */ /* 0x003fea0003800000 */
[----:B------:R-:W-:-:S07]  /*0570*/  MOV R0, 0x590 ;  /* 0x0000059000007802 */ /* 0x000fce0000000f00 */
[----:B------:R-:W-:Y:S05]  /*0580*/  CALL.REL.NOINC `($__internal_0_$__cuda_sm20_sqrt_rn_f32_slowpath) ;  /* 0x0000002400a47944 */ /* 0x000fea0003c00000 */
[----:B------:R-:W-:Y:S05]  /*0590*/  BRA `(.L_x_6) ;  /* 0x0000000000107947 */ /* 0x000fea0003800000 */
.L_x_5:
[----:B------:R-:W-:Y:S01]  /*05a0*/  FMUL.FTZ R3, R6, R5 ;  /* 0x0000000506037220 */ /* 0x000fe20000410000 */
[----:B------:R-:W-:-:S03]  /*05b0*/  FMUL.FTZ R4, R5, 0.5 ;  /* 0x3f00000005047820 */ /* 0x000fc60000410000 */
[----:B------:R-:W-:-:S04]  /*05c0*/  FFMA R0, -R3, R3, R6 ;  /* 0x0000000303007223 */ /* 0x000fc80000000106 */
[----:B------:R-:W-:-:S07]  /*05d0*/  FFMA R3, R0, R4, R3 ;  /* 0x0000000400037223 */ /* 0x000fce0000000003 */
.L_x_6:
[----:B------:R-:W-:Y:S01]  /*05e0*/  FSETP.GT.AND P1, PT, R16, 3.40282346638528859812e+38, PT ;  /* 0x7f7fffff1000780b */ /* 0x000fe20003f24000 */
[----:B------:R-:W-:Y:S01]  /*05f0*/  FADD R12, |R12|, |R13| ;  /* 0x4000000d0c0c7221 */ /* 0x000fe20000000200 */
[C---:B------:R-:W-:Y:S01]  /*0600*/  FMUL R3, R17.reuse, R3 ;  /* 0x0000000311037220 */ /* 0x040fe20000400000 */
[C---:B------:R-:W-:Y:S01]  /*0610*/  FSETP.GT.AND P0, PT, R17.reuse, 3.40282346638528859812e+38, PT ;  /* 0x7f7fffff1100780b */ /* 0x040fe20003f04000 */
[----:B------:R-:W-:Y:S01]  /*0620*/  UMOV UR4, 0x1 ;  /* 0x0000000100047882 */ /* 0x000fe20000000000 */
[----:B------:R-:W-:Y:S02]  /*0630*/  FSETP.NEU.AND P2, PT, R17, RZ, PT ;  /* 0x000000ff1100720b */ /* 0x000fe40003f4d000 */
[----:B------:R-:W-:-:S06]  /*0640*/  FSEL R3, R12, R3, P0 ;  /* 0x000000030c037208 */ /* 0x000fcc0000000000 */
[----:B------:R-:W-:-:S05]  /*0650*/  @!P1 FSEL R12, R12, R3, !P2 ;  /* 0x000000030c0c9208 */ /* 0x000fca0005000000 */
[----:B------:R-:W-:-:S05]  /*0660*/  FFMA R15, R12, R12, R15 ;  /* 0x0000000c0c0f7223 */ /* 0x000fca000000000f */
[----:B------:R-:W-:-:S13]  /*0670*/  FSETP.GTU.AND P0, PT, R2, R15, PT ;  /* 0x0000000f0200720b */ /* 0x000fda0003f0c000 */
[----:B------:R-:W-:Y:S05]  /*0680*/  @!P0 BRA `(.L_x_3) ;  /* 0x0000002000fc8947 */ /* 0x000fea0003800000 */
[----:B------:R-:W0:Y:S01]  /*0690*/  LDC.64 R12, c[0x0][0x380] ;  /* 0x0000e000ff0c7b82 */ /* 0x000e220000000a00 */
[----:B------:R-:W1:Y:S01]  /*06a0*/  LDCU.64 UR8, c[0x0][0x380] ;  /* 0x00007000ff0877ac */ /* 0x000e620008000a00 */
[----:B0-----:R-:W2:Y:S01]  /*06b0*/  LDG.E.64 R12, desc[UR10][R12.64+0x10] ;  /* 0x0000100a0c0c7981 */ /* 0x001ea2000c1e1b00 */
[----:B-1----:R-:W-:-:S04]  /*06c0*/  UIADD3 UR8, UP0, UPT, UR8, 0x10, URZ ;  /* 0x0000001008087890 */ /* 0x002fc8000ff1e0ff */
[----:B------:R-:W-:Y:S01]  /*06d0*/  UIADD3.X UR9, UPT, UPT, URZ, UR9, URZ, UP0, !UPT ;  /* 0x00000009ff097290 */ /* 0x000fe200087fe4ff */
        /* <DEDUP_REMOVED lines=13> */
.L_x_7:
        /* <DEDUP_REMOVED lines=8> */
.L_x_8:
[----:B------:R-:W-:Y:S01]  /*0830*/  FMUL.FTZ R3, R6, R5 ;  /* 0x0000000506037220 */ /* 0x000fe20000410000 */
[----:B------:R-:W-:-:S03]  /*0840*/  FMUL.FTZ R4, R5, 0.5 ;  /* 0x3f00000005047820 */ /* 0x000fc60000410000 */
[----:B------:R-:W-:-:S04]  /*0850*/  FFMA R0, -R3, R3, R6 ;  /* 0x0000000303007223 */ /* 0x000fc80000000106 */
[----:B------:R-:W-:-:S07]  /*0860*/  FFMA R3, R0, R4, R3 ;  /* 0x0000000400037223 */ /* 0x000fce0000000003 */
.L_x_9:
        /* <DEDUP_REMOVED lines=29> */
.L_x_10:
        /* <DEDUP_REMOVED lines=8> */
.L_x_11:
[----:B------:R-:W-:Y:S01]  /*0ac0*/  FMUL.FTZ R3, R6, R5 ;  /* 0x0000000506037220 */ /* 0x000fe20000410000 */
[----:B------:R-:W-:-:S03]  /*0ad0*/  FMUL.FTZ R4, R5, 0.5 ;  /* 0x3f00000005047820 */ /* 0x000fc60000410000 */
[----:B------:R-:W-:-:S04]  /*0ae0*/  FFMA R0, -R3, R3, R6 ;  /* 0x0000000303007223 */ /* 0x000fc80000000106 */
[----:B------:R-:W-:-:S07]  /*0af0*/  FFMA R3, R0, R4, R3 ;  /* 0x0000000400037223 */ /* 0x000fce0000000003 */
.L_x_12:
        /* <DEDUP_REMOVED lines=29> */
.L_x_13:
        /* <DEDUP_REMOVED lines=8> */
.L_x_14:
[----:B------:R-:W-:Y:S01]  /*0d50*/  FMUL.FTZ R3, R6, R5 ;  /* 0x0000000506037220 */ /* 0x000fe20000410000 */
[----:B------:R-:W-:-:S03]  /*0d60*/  FMUL.FTZ R4, R5, 0.5 ;  /* 0x3f00000005047820 */ /* 0x000fc60000410000 */
[----:B------:R-:W-:-:S04]  /*0d70*/  FFMA R0, -R3, R3, R6 ;  /* 0x0000000303007223 */ /* 0x000fc80000000106 */
[----:B------:R-:W-:-:S07]  /*0d80*/  FFMA R3, R0, R4, R3 ;  /* 0x0000000400037223 */ /* 0x000fce0000000003 */
.L_x_15:
        /* <DEDUP_REMOVED lines=29> */
.L_x_16:
        /* <DEDUP_REMOVED lines=8> */
.L_x_17:
[----:B------:R-:W-:Y:S01]  /*0fe0*/  FMUL.FTZ R3, R6, R5 ;  /* 0x0000000506037220 */ /* 0x000fe20000410000 */
[----:B------:R-:W-:-:S03]  /*0ff0*/  FMUL.FTZ R4, R5, 0.5 ;  /* 0x3f00000005047820 */ /* 0x000fc60000410000 */
[----:B------:R-:W-:-:S04]  /*1000*/  FFMA R0, -R3, R3, R6 ;  /* 0x0000000303007223 */ /* 0x000fc80000000106 */
[----:B------:R-:W-:-:S07]  /*1010*/  FFMA R3, R0, R4, R3 ;  /* 0x0000000400037223 */ /* 0x000fce0000000003 */
.L_x_18:
        /* <DEDUP_REMOVED lines=29> */
.L_x_19:
        /* <DEDUP_REMOVED lines=8> */
.L_x_20:
[----:B------:R-:W-:Y:S01]  /*1270*/  FMUL.FTZ R3, R6, R5 ;  /* 0x0000000506037220 */ /* 0x000fe20000410000 */
[----:B------:R-:W-:-:S03]  /*1280*/  FMUL.FTZ R4, R5, 0.5 ;  /* 0x3f00000005047820 */ /* 0x000fc60000410000 */
[----:B------:R-:W-:-:S04]  /*1290*/  FFMA R0, -R3, R3, R6 ;  /* 0x0000000303007223 */ /* 0x000fc80000000106 */
[----:B------:R-:W-:-:S07]  /*12a0*/  FFMA R3, R0, R4, R3 ;  /* 0x0000000400037223 */ /* 0x000fce0000000003 */
.L_x_21:
        /* <DEDUP_REMOVED lines=29> */
.L_x_22:
        /* <DEDUP_REMOVED lines=8> */
.L_x_23:
[----:B------:R-:W-:Y:S01]  /*1500*/  FMUL.FTZ R3, R6, R5 ;  /* 0x0000000506037220 */ /* 0x000fe20000410000 */
[----:B------:R-:W-:-:S03]  /*1510*/  FMUL.FTZ R4, R5, 0.5 ;  /* 0x3f00000005047820 */ /* 0x000fc60000410000 */
[----:B------:R-:W-:-:S04]  /*1520*/  FFMA R0, -R3, R3, R6 ;  /* 0x0000000303007223 */ /* 0x000fc80000000106 */
[----:B------:R-:W-:-:S07]  /*1530*/  FFMA R3, R0, R4, R3 ;  /* 0x0000000400037223 */ /* 0x000fce0000000003 */
.L_x_24:
        /* <DEDUP_REMOVED lines=29> */
.L_x_25:
        /* <DEDUP_REMOVED lines=8> */
.L_x_26:
[----:B------:R-:W-:Y:S01]  /*1790*/  FMUL.FTZ R3, R6, R5 ;  /* 0x0000000506037220 */ /* 0x000fe20000410000 */
[----:B------:R-:W-:-:S03]  /*17a0*/  FMUL.FTZ R4, R5, 0.5 ;  /* 0x3f00000005047820 */ /* 0x000fc60000410000 */
[----:B------:R-:W-:-:S04]  /*17b0*/  FFMA R0, -R3, R3, R6 ;  /* 0x0000000303007223 */ /* 0x000fc80000000106 */
[----:B------:R-:W-:-:S07]  /*17c0*/  FFMA R3, R0, R4, R3 ;  /* 0x0000000400037223 */ /* 0x000fce0000000003 */
.L_x_27:
        /* <DEDUP_REMOVED lines=29> */
.L_x_28:
        /* <DEDUP_REMOVED lines=8> */
.L_x_29:
[----:B------:R-:W-:Y:S01]  /*1a20*/  FMUL.FTZ R3, R6, R5 ;  /* 0x0000000506037220 */ /* 0x000fe20000410000 */
[----:B------:R-:W-:-:S03]  /*1a30*/  FMUL.FTZ R4, R5, 0.5 ;  /* 0x3f00000005047820 */ /* 0x000fc60000410000 */
[----:B------:R-:W-:-:S04]  /*1a40*/  FFMA R0, -R3, R3, R6 ;  /* 0x0000000303007223 */ /* 0x000fc80000000106 */
[----:B------:R-:W-:-:S07]  /*1a50*/  FFMA R3, R0, R4, R3 ;  /* 0x0000000400037223 */ /* 0x000fce0000000003 */
.L_x_30:
        /* <DEDUP_REMOVED lines=29> */
.L_x_31:
        /* <DEDUP_REMOVED lines=8> */
.L_x_32:
[----:B------:R-:W-:Y:S01]  /*1cb0*/  FMUL.FTZ R3, R6, R5 ;  /* 0x0000000506037220 */ /* 0x000fe20000410000 */
[----:B------:R-:W-:-:S03]  /*1cc0*/  FMUL.FTZ R4, R5, 0.5 ;  /* 0x3f00000005047820 */ /* 0x000fc60000410000 */
[----:B------:R-:W-:-:S04]  /*1cd0*/  FFMA R0, -R3, R3, R6 ;  /* 0x0000000303007223 */ /* 0x000fc80000000106 */
[----:B------:R-:W-:-:S07]  /*1ce0*/  FFMA R3, R0, R4, R3 ;  /* 0x0000000400037223 */ /* 0x000fce0000000003 */
.L_x_33:
        /* <DEDUP_REMOVED lines=29> */
.L_x_34:
        /* <DEDUP_REMOVED lines=8> */
.L_x_35:
[----:B------:R-:W-:Y:S01]  /*1f40*/  FMUL.FTZ R3, R6, R5 ;  /* 0x0000000506037220 */ /* 0x000fe20000410000 */
[----:B------:R-:W-:-:S03]  /*1f50*/  FMUL.FTZ R4, R5, 0.5 ;  /* 0x3f00000005047820 */ /* 0x000fc60000410000 */
[----:B------:R-:W-:-:S04]  /*1f60*/  FFMA R0, -R3, R3, R6 ;  /* 0x0000000303007223 */ /* 0x000fc80000000106 */
[----:B------:R-:W-:-:S07]  /*1f70*/  FFMA R3, R0, R4, R3 ;  /* 0x0000000400037223 */ /* 0x000fce0000000003 */
.L_x_36:
        /* <DEDUP_REMOVED lines=29> */
.L_x_37:
        /* <DEDUP_REMOVED lines=8> */
.L_x_38:
[----:B------:R-:W-:Y:S01]  /*21d0*/  FMUL.FTZ R3, R6, R5 ;  /* 0x0000000506037220 */ /* 0x000fe20000410000 */
[----:B------:R-:W-:-:S03]  /*21e0*/  FMUL.FTZ R4, R5, 0.5 ;  /* 0x3f00000005047820 */ /* 0x000fc60000410000 */
[----:B------:R-:W-:-:S04]  /*21f0*/  FFMA R0, -R3, R3, R6 ;  /* 0x0000000303007223 */ /* 0x000fc80000000106 */
[----:B------:R-:W-:-:S07]  /*2200*/  FFMA R3, R0, R4, R3 ;  /* 0x0000000400037223 */ /* 0x000fce0000000003 */
.L_x_39:
        /* <DEDUP_REMOVED lines=29> */
.L_x_40:
        /* <DEDUP_REMOVED lines=8> */
.L_x_41:
[----:B------:R-:W-:Y:S01]  /*2460*/  FMUL.FTZ R3, R6, R5 ;  /* 0x0000000506037220 */ /* 0x000fe20000410000 */
[----:B------:R-:W-:-:S03]  /*2470*/  FMUL.FTZ R4, R5, 0.5 ;  /* 0x3f00000005047820 */ /* 0x000fc60000410000 */
[----:B------:R-:W-:-:S04]  /*2480*/  FFMA R0, -R3, R3, R6 ;  /* 0x0000000303007223 */ /* 0x000fc80000000106 */
[----:B------:R-:W-:-:S07]  /*2490*/  FFMA R3, R0, R4, R3 ;  /* 0x0000000400037223 */ /* 0x000fce0000000003 */
.L_x_42:
        /* <DEDUP_REMOVED lines=29> */
.L_x_43:
        /* <DEDUP_REMOVED lines=8> */
.L_x_44:
[----:B------:R-:W-:Y:S01]  /*26f0*/  FMUL.FTZ R3, R6, R5 ;  /* 0x0000000506037220 */ /* 0x000fe20000410000 */
[----:B------:R-:W-:-:S03]  /*2700*/  FMUL.FTZ R4, R5, 0.5 ;  /* 0x3f00000005047820 */ /* 0x000fc60000410000 */
[----:B------:R-:W-:-:S04]  /*2710*/  FFMA R0, -R3, R3, R6 ;  /* 0x0000000303007223 */ /* 0x000fc80000000106 */
[----:B------:R-:W-:-:S07]  /*2720*/  FFMA R3, R0, R4, R3 ;  /* 0x0000000400037223 */ /* 0x000fce0000000003 */
.L_x_45:
        /* <DEDUP_REMOVED lines=29> */
.L_x_46:
        /* <DEDUP_REMOVED lines=8> */
.L_x_47:
[----:B------:R-:W-:Y:S01]  /*2980*/  FMUL.FTZ R3, R6, R5 ;  /* 0x0000000506037220 */ /* 0x000fe20000410000 */
[----:B------:R-:W-:-:S03]  /*2990*/  FMUL.FTZ R4, R5, 0.5 ;  /* 0x3f00000005047820 */ /* 0x000fc60000410000 */
[----:B------:R-:W-:-:S04]  /*29a0*/  FFMA R0, -R3, R3, R6 ;  /* 0x0000000303007223 */ /* 0x000fc80000000106 */
[----:B------:R-:W-:-:S07]  /*29b0*/  FFMA R3, R0, R4, R3 ;  /* 0x0000000400037223 */ /* 0x000fce0000000003 */
.L_x_48:
[----:B------:R-:W-:Y:S01]  /*29c0*/  FSETP.GT.AND P1, PT, R16, 3.40282346638528859812e+38, PT ;  /* 0x7f7fffff1000780b */ /* 0x000fe20003f24000 */
[----:B------:R-:W-:Y:S01]  /*29d0*/  FADD R12, |R12|, |R13| ;  /* 0x4000000d0c0c7221 */ /* 0x000fe20000000200 */
[C---:B------:R-:W-:Y:S01]  /*29e0*/  FMUL R3, R17.reuse, R3 ;  /* 0x0000000311037220 */ /* 0x040fe20000400000 */
[C---:B------:R-:W-:Y:S01]  /*29f0*/  FSETP.GT.AND P0, PT, R17.reuse, 3.40282346638528859812e+38, PT ;  /* 0x7f7fffff1100780b */ /* 0x040fe20003f04000 */
[----:B------:R-:W-:Y:S01]  /*2a00*/  HFMA2 R7, -RZ, RZ, 0, 0 ;  /* 0x00000000ff077431 */ /* 0x000fe200000001ff */
[----:B------:R-:W-:Y:S02]  /*2a10*/  FSETP.NEU.AND P2, PT, R17, RZ, PT ;  /* 0x000000ff1100720b */ /* 0x000fe40003f4d000 */
[----:B------:R-:W-:-:S06]  /*2a20*/  FSEL R3, R12, R3, P0 ;  /* 0x000000030c037208 */ /* 0x000fcc0000000000 */
[----:B------:R-:W-:-:S05]  /*2a30*/  @!P1 FSEL R12, R12, R3, !P2 ;  /* 0x000000030c0c9208 */ /* 0x000fca0005000000 */
[----:B------:R-:W-:-:S05]  /*2a40*/  FFMA R15, R12, R12, R15 ;  /* 0x0000000c0c0f7223 */ /* 0x000fca000000000f */
[----:B------:R-:W-:-:S13]  /*2a50*/  FSETP.GTU.AND P0, PT, R2, R15, PT ;  /* 0x0000000f0200720b */ /* 0x000fda0003f0c000 */
[----:B------:R-:W-:Y:S05]  /*2a60*/  @P0 BRA `(.L_x_49) ;  /* 0x0000000000600947 */ /* 0x000fea0003800000 */
[----:B------:R-:W-:-:S05]  /*2a70*/  UMOV UR4, 0xf ;  /* 0x0000000f00047882 */ /* 0x000fca0000000000 */
.L_x_3:
[----:B------:R-:W0:Y:S01]  /*2a80*/  LDC.64 R4, c[0x0][0x380] ;  /* 0x0000e000ff047b82 */ /* 0x000e220000000a00 */
[----:B------:R-:W-:Y:S02]  /*2a90*/  HFMA2 R8, -RZ, RZ, 1.875, 0 ;  /* 0x3f800000ff087431 */ /* 0x000fe400000001ff */
[----:B------:R-:W-:Y:S02]  /*2aa0*/  IMAD.U32 R2, RZ, RZ, UR8 ;  /* 0x00000008ff027e24 */ /* 0x000fe4000f8e00ff */
[----:B------:R-:W-:Y:S02]  /*2ab0*/  IMAD.U32 R3, RZ, RZ, UR9 ;  /* 0x00000009ff037e24 */ /* 0x000fe4000f8e00ff */
[----:B------:R-:W-:Y:S02]  /*2ac0*/  IMAD.MOV.U32 R9, RZ, RZ, RZ ;  /* 0x000000ffff097224 */ /* 0x000fe400078e00ff */
[----:B------:R-:W-:Y:S01]  /*2ad0*/  IMAD.U32 R7, RZ, RZ, UR4 ;  /* 0x00000004ff077e24 */ /* 0x000fe2000f8e00ff */
[----:B0-----:R0:W-:Y:S04]  /*2ae0*/  STG.E.64 desc[UR10][R4.64], RZ ;  /* 0x000000ff04007986 */ /* 0x0011e8000c101b0a */
[----:B------:R0:W-:Y:S04]  /*2af0*/  STG.E.64 desc[UR10][R4.64+0x8], RZ ;  /* 0x000008ff04007986 */ /* 0x0001e8000c101b0a */
        /* <DEDUP_REMOVED lines=14> */
[----:B------:R0:W-:Y:S02]  /*2be0*/  STG.E.64 desc[UR10][R2.64], R8 ;  /* 0x0000000802007986 */ /* 0x0001e4000c101b0a */
.L_x_49:
[----:B0-----:R-:W0:Y:S02]  /*2bf0*/  LDC.64 R2, c[0x0][0x390] ;  /* 0x0000e400ff027b82 */ /* 0x001e240000000a00 */
[----:B0-----:R-:W-:Y:S01]  /*2c00*/  STG.E desc[UR10][R2.64], R7 ;  /* 0x0000000702007986 */ /* 0x001fe2000c10190a */
[----:B------:R-:W-:Y:S05]  /*2c10*/  EXIT ;  /* 0x000000000000794d */ /* 0x000fea0003800000 */
        .weak           $__internal_0_$__cuda_sm20_sqrt_rn_f32_slowpath
        .type           $__internal_0_$__cuda_sm20_sqrt_rn_f32_slowpath,@function
        .size           $__internal_0_$__cuda_sm20_sqrt_rn_f32_slowpath,($__internal_1_$__cuda_sm3x_div_rn_noftz_f32_slowpath - $__internal_0_$__cuda_sm20_sqrt_rn_f32_slowpath)
$__internal_0_$__cuda_sm20_sqrt_rn_f32_slowpath:
[----:B------:R-:W-:-:S13]  /*2c20*/  LOP3.LUT P0, RZ, R6, 0x7fffffff, RZ, 0xc0, !PT ;  /* 0x7fffffff06ff7812 */ /* 0x000fda000780c0ff */
[----:B------:R-:W-:Y:S01]  /*2c30*/  @!P0 MOV R3, R6 ;  /* 0x0000000600038202 */ /* 0x000fe20000000f00 */
[----:B------:R-:W-:Y:S06]  /*2c40*/  @!P0 BRA `(.L_x_50) ;  /* 0x0000000000448947 */ /* 0x000fec0003800000 */
[----:B------:R-:W-:-:S13]  /*2c50*/  FSETP.GEU.FTZ.AND P0, PT, R6, RZ, PT ;  /* 0x000000ff0600720b */ /* 0x000fda0003f1e000 */
[----:B------:R-:W-:Y:S01]  /*2c60*/  @!P0 IMAD.MOV.U32 R3, RZ, RZ, 0x7fffffff ;  /* 0x7fffffffff038424 */ /* 0x000fe200078e00ff */
[----:B------:R-:W-:Y:S06]  /*2c70*/  @!P0 BRA `(.L_x_50) ;  /* 0x0000000000388947 */ /* 0x000fec0003800000 */
[----:B------:R-:W-:-:S13]  /*2c80*/  FSETP.GTU.FTZ.AND P0, PT, |R6|, +INF , PT ;  /* 0x7f8000000600780b */ /* 0x000fda0003f1c200 */
[----:B------:R-:W-:Y:S01]  /*2c90*/  @P0 FADD.FTZ R3, R6, 1 ;  /* 0x3f80000006030421 */ /* 0x000fe20000010000 */
[----:B------:R-:W-:Y:S06]  /*2ca0*/  @P0 BRA `(.L_x_50) ;  /* 0x00000000002c0947 */ /* 0x000fec0003800000 */
[----:B------:R-:W-:-:S13]  /*2cb0*/  FSETP.NEU.FTZ.AND P0, PT, |R6|, +INF , PT ;  /* 0x7f8000000600780b */ /* 0x000fda0003f1d200 */
[----:B------:R-:W-:Y:S01]  /*2cc0*/  @!P0 IMAD.MOV.U32 R3, RZ, RZ, R6 ;  /* 0x000000ffff038224 */ /* 0x000fe200078e0006 */
[----:B------:R-:W-:Y:S06]  /*2cd0*/  @!P0 BRA `(.L_x_50) ;  /* 0x0000000000208947 */ /* 0x000fec0003800000 */
[----:B------:R-:W-:-:S04]  /*2ce0*/  FFMA R6, R6, 1.84467440737095516160e+19, RZ ;  /* 0x5f80000006067823 */ /* 0x000fc800000000ff */
[----:B------:R-:W0:Y:S02]  /*2cf0*/  MUFU.RSQ R3, R6 ;  /* 0x0000000600037308 */ /* 0x000e240000001400 */
[----:B0-----:R-:W-:Y:S01]  /*2d00*/  FMUL.FTZ R5, R6, R3 ;  /* 0x0000000306057220 */ /* 0x001fe20000410000 */
[----:B------:R-:W-:-:S03]  /*2d10*/  FMUL.FTZ R3, R3, 0.5 ;  /* 0x3f00000003037820 */ /* 0x000fc60000410000 */
[----:B------:R-:W-:-:S04]  /*2d20*/  FADD.FTZ R4, -R5, -RZ ;  /* 0x800000ff05047221 */ /* 0x000fc80000010100 */
[----:B------:R-:W-:-:S04]  /*2d30*/  FFMA R4, R5, R4, R6 ;  /* 0x0000000405047223 */ /* 0x000fc80000000006 */
[----:B------:R-:W-:-:S04]  /*2d40*/  FFMA R3, R4, R3, R5 ;  /* 0x0000000304037223 */ /* 0x000fc80000000005 */
[----:B------:R-:W-:-:S07]  /*2d50*/  FMUL.FTZ R3, R3, 2.3283064365386962891e-10 ;  /* 0x2f80000003037820 */ /* 0x000fce0000410000 */
.L_x_50:
[----:B------:R-:W-:Y:S01]  /*2d60*/  MOV R4, R0 ;  /* 0x0000000000047202 */ /* 0x000fe20000000f00 */
[----:B------:R-:W-:-:S04]  /*2d70*/  IMAD.MOV.U32 R5, RZ, RZ, 0x0 ;  /* 0x00000000ff057424 */ /* 0x000fc800078e00ff */
[----:B------:R-:W-:Y:S05]  /*2d80*/  RET.REL.NODEC R4 `(_Z15collapse_kernelP6float2iPi) ;  /* 0xffffffd0049c7950 */ /* 0x000fea0003c3ffff */
        .weak           $__internal_1_$__cuda_sm3x_div_rn_noftz_f32_slowpath
        .type           $__internal_1_$__cuda_sm3x_div_rn_noftz_f32_slowpath,@function
        .size           $__internal_1_$__cuda_sm3x_div_rn_noftz_f32_slowpath,(.L_x_64 - $__internal_1_$__cuda_sm3x_div_rn_noftz_f32_slowpath)
$__internal_1_$__cuda_sm3x_div_rn_noftz_f32_slowpath:
[----:B------:R-:W-:Y:S01]  /*2d90*/  SHF.R.U32.HI R3, RZ, 0x17, R17 ;  /* 0x00000017ff037819 */ /* 0x000fe20000011611 */
[--C-:B------:R-:W-:Y:S01]  /*2da0*/  IMAD.MOV.U32 R11, RZ, RZ, R16.reuse ;  /* 0x000000ffff0b7224 */ /* 0x100fe200078e0010 */
[----:B------:R-:W-:Y:S02]  /*2db0*/  SHF.R.U32.HI R6, RZ, 0x17, R16 ;  /* 0x00000017ff067819 */ /* 0x000fe40000011610 */
[----:B------:R-:W-:Y:S02]  /*2dc0*/  LOP3.LUT R3, R3, 0xff, RZ, 0xc0, !PT ;  /* 0x000000ff03037812 */ /* 0x000fe400078ec0ff */
[----:B------:R-:W-:Y:S02]  /*2dd0*/  LOP3.LUT R6, R6, 0xff, RZ, 0xc0, !PT ;  /* 0x000000ff06067812 */ /* 0x000fe400078ec0ff */
[----:B------:R-:W-:Y:S01]  /*2de0*/  MOV R8, R17 ;  /* 0x0000001100087202 */ /* 0x000fe20000000f00 */
[----:B------:R-:W-:Y:S01]  /*2df0*/  VIADD R0, R3, 0xffffffff ;  /* 0xffffffff03007836 */ /* 0x000fe20000000000 */
[----:B------:R-:W-:-:S04]  /*2e00*/  IADD3 R7, PT, PT, R6, -0x1, RZ ;  /* 0xffffffff06077810 */ /* 0x000fc80007ffe0ff */
[----:B------:R-:W-:-:S04]  /*2e10*/  ISETP.GT.U32.AND P0, PT, R0, 0xfd, PT ;  /* 0x000000fd0000780c */ /* 0x000fc80003f04070 */
[----:B------:R-:W-:-:S13]  /*2e20*/  ISETP.GT.U32.OR P0, PT, R7, 0xfd, P0 ;  /* 0x000000fd0700780c */ /* 0x000fda0000704470 */
[----:B------:R-:W-:Y:S01]  /*2e30*/  @!P0 IMAD.MOV.U32 R5, RZ, RZ, RZ ;  /* 0x000000ffff058224 */ /* 0x000fe200078e00ff */
[----:B------:R-:W-:Y:S06]  /*2e40*/  @!P0 BRA `(.L_x_51) ;  /* 0x00000000005c8947 */ /* 0x000fec0003800000 */
[----:B------:R-:W-:Y:S02]  /*2e50*/  FSETP.GTU.FTZ.AND P0, PT, |R16|, +INF , PT ;  /* 0x7f8000001000780b */ /* 0x000fe40003f1c200 */
[----:B------:R-:W-:-:S04]  /*2e60*/  FSETP.GTU.FTZ.AND P1, PT, |R17|, +INF , PT ;  /* 0x7f8000001100780b */ /* 0x000fc80003f3c200 */
[----:B------:R-:W-:-:S13]  /*2e70*/  PLOP3.LUT P0, PT, P0, P1, PT, 0xf8, 0x8f ;  /* 0x00000000008f781c */ /* 0x000fda0000703f70 */
[----:B------:R-:W-:Y:S05]  /*2e80*/  @P0 BRA `(.L_x_52) ;  /* 0x0000000400440947 */ /* 0x000fea0003800000 */
[----:B------:R-:W-:-:S13]  /*2e90*/  LOP3.LUT P0, RZ, R8, 0x7fffffff, R11, 0xc8, !PT ;  /* 0x7fffffff08ff7812 */ /* 0x000fda000780c80b */
[----:B------:R-:W-:Y:S05]  /*2ea0*/  @!P0 BRA `(.L_x_53) ;  /* 0x0000000400348947 */ /* 0x000fea0003800000 */
[C---:B------:R-:W-:Y:S02]  /*2eb0*/  FSETP.NEU.FTZ.AND P2, PT, |R16|.reuse, +INF , PT ;  /* 0x7f8000001000780b */ /* 0x040fe40003f5d200 */
[----:B------:R-:W-:Y:S02]  /*2ec0*/  FSETP.NEU.FTZ.AND P1, PT, |R17|, +INF , PT ;  /* 0x7f8000001100780b */ /* 0x000fe40003f3d200 */
[----:B------:R-:W-:-:S11]  /*2ed0*/  FSETP.NEU.FTZ.AND P0, PT, |R16|, +INF , PT ;  /* 0x7f8000001000780b */ /* 0x000fd60003f1d200 */
[----:B------:R-:W-:Y:S05]  /*2ee0*/  @!P1 BRA !P2, `(.L_x_53) ;  /* 0x0000000400249947 */ /* 0x000fea0005000000 */
[----:B------:R-:W-:-:S04]  /*2ef0*/  LOP3.LUT P2, RZ, R11, 0x7fffffff, RZ, 0xc0, !PT ;  /* 0x7fffffff0bff7812 */ /* 0x000fc8000784c0ff */
[----:B------:R-:W-:-:S13]  /*2f00*/  PLOP3.LUT P1, PT, P1, P2, PT, 0x2f, 0xf2 ;  /* 0x0000000000f2781c */ /* 0x000fda0000f24577 */
[----:B------:R-:W-:Y:S05]  /*2f10*/  @P1 BRA `(.L_x_54) ;  /* 0x0000000400101947 */ /* 0x000fea0003800000 */
[----:B------:R-:W-:-:S04]  /*2f20*/  LOP3.LUT P1, RZ, R8, 0x7fffffff, RZ, 0xc0, !PT ;  /* 0x7fffffff08ff7812 */ /* 0x000fc8000782c0ff */
[----:B------:R-:W-:-:S13]  /*2f30*/  PLOP3.LUT P0, PT, P0, P1, PT, 0x2f, 0xf2 ;  /* 0x0000000000f2781c */ /* 0x000fda0000702577 */
[----:B------:R-:W-:Y:S05]  /*2f40*/  @P0 BRA `(.L_x_55) ;  /* 0x0000000000f80947 */ /* 0x000fea0003800000 */
[----:B------:R-:W-:Y:S02]  /*2f50*/  ISETP.GE.AND P0, PT, R7, RZ, PT ;  /* 0x000000ff0700720c */ /* 0x000fe40003f06270 */
[----:B------:R-:W-:-:S11]  /*2f60*/  ISETP.GE.AND P1, PT, R0, RZ, PT ;  /* 0x000000ff0000720c */ /* 0x000fd60003f26270 */
[----:B------:R-:W-:Y:S01]  /*2f70*/  @P0 MOV R5, RZ ;  /* 0x000000ff00050202 */ /* 0x000fe20000000f00 */
[----:B------:R-:W-:Y:S02]  /*2f80*/  @!P0 IMAD.MOV.U32 R5, RZ, RZ, -0x40 ;  /* 0xffffffc0ff058424 */ /* 0x000fe400078e00ff */
[----:B------:R-:W-:Y:S01]  /*2f90*/  @!P0 FFMA R11, R16, 1.84467440737095516160e+19, RZ ;  /* 0x5f800000100b8823 */ /* 0x000fe200000000ff */
[----:B------:R-:W-:Y:S02]  /*2fa0*/  @!P1 FFMA R8, R17, 1.84467440737095516160e+19, RZ ;  /* 0x5f80000011089823 */ /* 0x000fe400000000ff */
[----:B------:R-:W-:-:S07]  /*2fb0*/  @!P1 IADD3 R5, PT, PT, R5, 0x40, RZ ;  /* 0x0000004005059810 */ /* 0x000fce0007ffe0ff */
.L_x_51:
[----:B------:R-:W-:Y:S02]  /*2fc0*/  LEA R7, R3, 0xc0800000, 0x17 ;  /* 0xc080000003077811 */ /* 0x000fe400078eb8ff */
[----:B------:R-:W-:-:S03]  /*2fd0*/  IADD3 R6, PT, PT, R6, -0x7f, RZ ;  /* 0xffffff8106067810 */ /* 0x000fc60007ffe0ff */
[----:B------:R-:W-:Y:S02]  /*2fe0*/  IMAD.IADD R14, R8, 0x1, -R7 ;  /* 0x00000001080e7824 */ /* 0x000fe400078e0a07 */
[C---:B------:R-:W-:Y:S01]  /*2ff0*/  IMAD R0, R6.reuse, -0x800000, R11 ;  /* 0xff80000006007824 */ /* 0x040fe200078e020b */
[----:B------:R-:W-:Y:S01]  /*3000*/  IADD3 R6, PT, PT, R6, 0x7f, -R3 ;  /* 0x0000007f06067810 */ /* 0x000fe20007ffe803 */
[----:B------:R-:W0:Y:S01]  /*3010*/  MUFU.RCP R8, R14 ;  /* 0x0000000e00087308 */ /* 0x000e220000001000 */
[----:B------:R-:W-:-:S03]  /*3020*/  FADD.FTZ R9, -R14, -RZ ;  /* 0x800000ff0e097221 */ /* 0x000fc60000010100 */
[----:B------:R-:W-:Y:S02]  /*3030*/  IMAD.IADD R5, R6, 0x1, R5 ;  /* 0x0000000106057824 */ /* 0x000fe400078e0205 */
[----:B0-----:R-:W-:-:S04]  /*3040*/  FFMA R7, R8, R9, 1 ;  /* 0x3f80000008077423 */ /* 0x001fc80000000009 */
[----:B------:R-:W-:-:S04]  /*3050*/  FFMA R7, R8, R7, R8 ;  /* 0x0000000708077223 */ /* 0x000fc80000000008 */
[----:B------:R-:W-:-:S04]  /*3060*/  FFMA R8, R0, R7, RZ ;  /* 0x0000000700087223 */ /* 0x000fc800000000ff */
[----:B------:R-:W-:-:S04]  /*3070*/  FFMA R10, R9, R8, R0 ;  /* 0x00000008090a7223 */ /* 0x000fc80000000000 */
[----:B------:R-:W-:-:S04]  /*3080*/  FFMA R10, R7, R10, R8 ;  /* 0x0000000a070a7223 */ /* 0x000fc80000000008 */
[----:B------:R-:W-:-:S04]  /*3090*/  FFMA R9, R9, R10, R0 ;  /* 0x0000000a09097223 */ /* 0x000fc80000000000 */
[----:B------:R-:W-:-:S05]  /*30a0*/  FFMA R0, R7, R9, R10 ;  /* 0x0000000907007223 */ /* 0x000fca000000000a */
[----:B------:R-:W-:-:S04]  /*30b0*/  SHF.R.U32.HI R3, RZ, 0x17, R0 ;  /* 0x00000017ff037819 */ /* 0x000fc80000011600 */
[----:B------:R-:W-:-:S04]  /*30c0*/  LOP3.LUT R6, R3, 0xff, RZ, 0xc0, !PT ;  /* 0x000000ff03067812 */ /* 0x000fc800078ec0ff */
[----:B------:R-:W-:-:S05]  /*30d0*/  IADD3 R3, PT, PT, R6, R5, RZ ;  /* 0x0000000506037210 */ /* 0x000fca0007ffe0ff */
[----:B------:R-:W-:-:S05]  /*30e0*/  VIADD R6, R3, 0xffffffff ;  /* 0xffffffff03067836 */ /* 0x000fca0000000000 */
[----:B------:R-:W-:-:S13]  /*30f0*/  ISETP.GE.U32.AND P0, PT, R6, 0xfe, PT ;  /* 0x000000fe0600780c */ /* 0x000fda0003f06070 */
[----:B------:R-:W-:Y:S05]  /*3100*/  @!P0 BRA `(.L_x_56) ;  /* 0x0000000000808947 */ /* 0x000fea0003800000 */
[----:B------:R-:W-:-:S13]  /*3110*/  ISETP.GT.AND P0, PT, R3, 0xfe, PT ;  /* 0x000000fe0300780c */ /* 0x000fda0003f04270 */
[----:B------:R-:W-:Y:S05]  /*3120*/  @P0 BRA `(.L_x_57) ;  /* 0x00000000006c0947 */ /* 0x000fea0003800000 */
[----:B------:R-:W-:-:S13]  /*3130*/  ISETP.GE.AND P0, PT, R3, 0x1, PT ;  /* 0x000000010300780c */ /* 0x000fda0003f06270 */
[----:B------:R-:W-:Y:S05]  /*3140*/  @P0 BRA `(.L_x_58) ;  /* 0x0000000000980947 */ /* 0x000fea0003800000 */
[----:B------:R-:W-:Y:S02]  /*3150*/  ISETP.GE.AND P0, PT, R3, -0x18, PT ;  /* 0xffffffe80300780c */ /* 0x000fe40003f06270 */
[----:B------:R-:W-:-:S11]  /*3160*/  LOP3.LUT R0, R0, 0x80000000, RZ, 0xc0, !PT ;  /* 0x8000000000007812 */ /* 0x000fd600078ec0ff */
[----:B------:R-:W-:Y:S05]  /*3170*/  @!P0 BRA `(.L_x_58) ;  /* 0x00000000008c8947 */ /* 0x000fea0003800000 */
[CCC-:B------:R-:W-:Y:S01]  /*3180*/  FFMA.RZ R5, R7.reuse, R9.reuse, R10.reuse ;  /* 0x0000000907057223 */ /* 0x1c0fe2000000c00a */
[CCC-:B------:R-:W-:Y:S01]  /*3190*/  FFMA.RP R6, R7.reuse, R9.reuse, R10.reuse ;  /* 0x0000000907067223 */ /* 0x1c0fe2000000800a */
[----:B------:R-:W-:Y:S01]  /*31a0*/  FFMA.RM R9, R7, R9, R10 ;  /* 0x0000000907097223 */ /* 0x000fe2000000400a */
[----:B------:R-:W-:Y:S02]  /*31b0*/  IADD3 R7, PT, PT, R3, 0x20, RZ ;  /* 0x0000002003077810 */ /* 0x000fe40007ffe0ff */
[----:B------:R-:W-:Y:S02]  /*31c0*/  LOP3.LUT R5, R5, 0x7fffff, RZ, 0xc0, !PT ;  /* 0x007fffff05057812 */ /* 0x000fe400078ec0ff */
[----:B------:R-:W-:Y:S02]  /*31d0*/  ISETP.NE.AND P2, PT, R3, RZ, PT ;  /* 0x000000ff0300720c */ /* 0x000fe40003f45270 */
[----:B------:R-:W-:Y:S02]  /*31e0*/  LOP3.LUT R8, R5, 0x800000, RZ, 0xfc, !PT ;  /* 0x0080000005087812 */ /* 0x000fe400078efcff */
[----:B------:R-:W-:Y:S01]  /*31f0*/  ISETP.NE.AND P1, PT, R3, RZ, PT ;  /* 0x000000ff0300720c */ /* 0x000fe20003f25270 */
[----:B------:R-:W-:Y:S01]  /*3200*/  IMAD.MOV R3, RZ, RZ, -R3 ;  /* 0x000000ffff037224 */ /* 0x000fe200078e0a03 */
[----:B------:R-:W-:-:S02]  /*3210*/  SHF.L.U32 R7, R8, R7, RZ ;  /* 0x0000000708077219 */ /* 0x000fc400000006ff */
[----:B------:R-:W-:Y:S02]  /*3220*/  FSETP.NEU.FTZ.AND P0, PT, R6, R9, PT ;  /* 0x000000090600720b */ /* 0x000fe40003f1d000 */
[----:B------:R-:W-:Y:S02]  /*3230*/  SEL R3, R3, RZ, P2 ;  /* 0x000000ff03037207 */ /* 0x000fe40001000000 */
[----:B------:R-:W-:Y:S02]  /*3240*/  ISETP.NE.AND P1, PT, R7, RZ, P1 ;  /* 0x000000ff0700720c */ /* 0x000fe40000f25270 */
[----:B------:R-:W-:Y:S02]  /*3250*/  SHF.R.U32.HI R8, RZ, R3, R8 ;  /* 0x00000003ff087219 */ /* 0x000fe40000011608 */
[----:B------:R-:W-:Y:S02]  /*3260*/  PLOP3.LUT P0, PT, P0, P1, PT, 0xf8, 0x8f ;  /* 0x00000000008f781c */ /* 0x000fe40000703f70 */
[----:B------:R-:W-:-:S02]  /*3270*/  SHF.R.U32.HI R5, RZ, 0x1, R8 ;  /* 0x00000001ff057819 */ /* 0x000fc40000011608 */
[----:B------:R-:W-:-:S04]  /*3280*/  SEL R6, RZ, 0x1, !P0 ;  /* 0x00000001ff067807 */ /* 0x000fc80004000000 */
[----:B------:R-:W-:-:S04]  /*3290*/  LOP3.LUT R3, R6, 0x1, R5, 0xf8, !PT ;  /* 0x0000000106037812 */ /* 0x000fc800078ef805 */
[----:B------:R-:W-:-:S04]  /*32a0*/  LOP3.LUT R8, R3, R8, RZ, 0xc0, !PT ;  /* 0x0000000803087212 */ /* 0x000fc800078ec0ff */
[----:B------:R-:W-:-:S04]  /*32b0*/  IADD3 R5, PT, PT, R5, R8, RZ ;  /* 0x0000000805057210 */ /* 0x000fc80007ffe0ff */
[----:B------:R-:W-:Y:S01]  /*32c0*/  LOP3.LUT R0, R5, R0, RZ, 0xfc, !PT ;  /* 0x0000000005007212 */ /* 0x000fe200078efcff */
[----:B------:R-:W-:Y:S06]  /*32d0*/  BRA `(.L_x_58) ;  /* 0x0000000000347947 */ /* 0x000fec0003800000 */
.L_x_57:
[----:B------:R-:W-:-:S04]  /*32e0*/  LOP3.LUT R0, R0, 0x80000000, RZ, 0xc0, !PT ;  /* 0x8000000000007812 */ /* 0x000fc800078ec0ff */
[----:B------:R-:W-:Y:S01]  /*32f0*/  LOP3.LUT R0, R0, 0x7f800000, RZ, 0xfc, !PT ;  /* 0x7f80000000007812 */ /* 0x000fe200078efcff */
[----:B------:R-:W-:Y:S06]  /*3300*/  BRA `(.L_x_58) ;  /* 0x0000000000287947 */ /* 0x000fec0003800000 */
.L_x_56:
[----:B------:R-:W-:Y:S01]  /*3310*/  IMAD R0, R5, 0x800000, R0 ;  /* 0x0080000005007824 */ /* 0x000fe200078e0200 */
[----:B------:R-:W-:Y:S06]  /*3320*/  BRA `(.L_x_58) ;  /* 0x0000000000207947 */ /* 0x000fec0003800000 */
.L_x_55:
[----:B------:R-:W-:-:S04]  /*3330*/  LOP3.LUT R8, R8, 0x80000000, R11, 0x48, !PT ;  /* 0x8000000008087812 */ /* 0x000fc800078e480b */
[----:B------:R-:W-:Y:S01]  /*3340*/  LOP3.LUT R0, R8, 0x7f800000, RZ, 0xfc, !PT ;  /* 0x7f80000008007812 */ /* 0x000fe200078efcff */
[----:B------:R-:W-:Y:S06]  /*3350*/  BRA `(.L_x_58) ;  /* 0x0000000000147947 */ /* 0x000fec0003800000 */
.L_x_54:
[----:B------:R-:W-:Y:S01]  /*3360*/  LOP3.LUT R0, R8, 0x80000000, R11, 0x48, !PT ;  /* 0x8000000008007812 */ /* 0x000fe200078e480b */
[----:B------:R-:W-:Y:S06]  /*3370*/  BRA `(.L_x_58) ;  /* 0x00000000000c7947 */ /* 0x000fec0003800000 */
.L_x_53:
[----:B------:R-:W0:Y:S01]  /*3380*/  MUFU.RSQ R0, -QNAN ;  /* 0xffc0000000007908 */ /* 0x000e220000001400 */
[----:B------:R-:W-:Y:S05]  /*3390*/  BRA `(.L_x_58) ;  /* 0x0000000000047947 */ /* 0x000fea0003800000 */
.L_x_52:
[----:B------:R-:W-:-:S07]  /*33a0*/  FADD.FTZ R0, R16, R17 ;  /* 0x0000001110007221 */ /* 0x000fce0000010000 */
.L_x_58:
[----:B------:R-:W-:-:S04]  /*33b0*/  HFMA2 R5, -RZ, RZ, 0, 0 ;  /* 0x00000000ff057431 */ /* 0x000fc800000001ff */
[----:B0-----:R-:W-:Y:S05]  /*33c0*/  RET.REL.NODEC R4 `(_Z15collapse_kernelP6float2iPi) ;  /* 0xffffffcc040c7950 */ /* 0x001fea0003c3ffff */
.L_x_59:
[----:B------:R-:W-:-:S00]  /*33d0*/  BRA `(.L_x_59) ;  /* 0xfffffffc00fc7947 */ /* 0x000fc0000383ffff */
[----:B------:R-:W-:-:S00]  /*33e0*/  NOP ;  /* 0x0000000000007918 */ /* 0x000fc00000000000 */
        /* <DEDUP_REMOVED lines=9> */
.L_x_64:


//--------------------- .text._Z25prepare_bell_state_kernelP6float2i --------------------------
	.section	.text._Z25prepare_bell_state_kernelP6float2i,"ax",@progbits
	.align	128
        .global         _Z25prepare_bell_state_kernelP6float2i
        .type           _Z25prepare_bell_state_kernelP6float2i,@function
        .size           _Z25prepare_bell_state_kernelP6float2i,(.L_x_66 - _Z25prepare_bell_state_kernelP6float2i)
        .other          _Z25prepare_bell_state_kernelP6float2i,@"STO_CUDA_ENTRY STV_DEFAULT"
_Z25prepare_bell_state_kernelP6float2i:
.text._Z25prepare_bell_state_kernelP6float2i:
[----:B------:R-:W-:Y:S08]  /*0000*/  LDC R1, c[0x0][0x37c] ;  /* 0x0000df00ff017b82 */ /* 0x000ff00000000800 */
[----:B------:R-:W0:Y:S01]  /*0010*/  LDC.64 R2, c[0x0][0x380] ;  /* 0x0000e000ff027b82 */ /* 0x000e220000000a00 */
[----:B------:R-:W0:Y:S01]  /*0020*/  LDCU.64 UR4, c[0x0][0x358] ;  /* 0x00006b00ff0477ac */ /* 0x000e220008000a00 */
[----:B------:R-:W1:Y:S02]  /*0030*/  LDCU UR6, c[0x0][0x388] ;  /* 0x00007100ff0677ac */ /* 0x000e640008000800 */
[----:B-1----:R-:W-:Y:S01]  /*0040*/  UISETP.NE.AND UP0, UPT, UR6, 0x2, UPT ;  /* 0x000000020600788c */ /* 0x002fe2000bf05270 */
        /* <DEDUP_REMOVED lines=15> */
[----:B------:R0:W-:Y:S01]  /*0140*/  STG.E.64 desc[UR4][R2.64+0x78], RZ ;  /* 0x000078ff02007986 */ /* 0x0001e2000c101b04 */
[----:B------:R-:W-:Y:S05]  /*0150*/  BRA.U !UP0, `(.L_x_60) ;  /* 0x0000000108607547 */ /* 0x000fea000b800000 */
[----:B------:R-:W-:-:S09]  /*0160*/  UISETP.NE.AND UP0, UPT, UR6, 0x1, UPT ;  /* 0x000000010600788c */ /* 0x000fd2000bf05270 */
[----:B------:R-:W-:Y:S05]  /*0170*/  BRA.U !UP0, `(.L_x_61) ;  /* 0x00000001083c7547 */ /* 0x000fea000b800000 */
[----:B------:R-:W-:Y:S01]  /*0180*/  ISETP.NE.AND P0, PT, RZ, UR6, PT ;  /* 0x00000006ff007c0c */ /* 0x000fe2000bf05270 */
[----:B------:R-:W-:Y:S02]  /*0190*/  HFMA2 R7, -RZ, RZ, 0, 0 ;  /* 0x00000000ff077431 */ /* 0x000fe400000001ff */
[----:B------:R-:W-:-:S10]  /*01a0*/  IMAD.MOV.U32 R5, RZ, RZ, RZ ;  /* 0x000000ffff057224 */ /* 0x000fd400078e00ff */
[----:B------:R-:W-:-:S04]  /*01b0*/  @!P0 IMAD.MOV.U32 R4, RZ, RZ, 0x3f3504f3 ;  /* 0x3f3504f3ff048424 */ /* 0x000fc800078e00ff */
[----:B------:R-:W-:Y:S01]  /*01c0*/  IMAD.MOV.U32 R6, RZ, RZ, R4 ;  /* 0x000000ffff067224 */ /* 0x000fe200078e0004 */
[----:B------:R1:W-:Y:S04]  /*01d0*/  @!P0 STG.E.64 desc[UR4][R2.64], R4 ;  /* 0x0000000402008986 */ /* 0x0003e8000c101b04 */
[----:B------:R1:W-:Y:S01]  /*01e0*/  @!P0 STG.E.64 desc[UR4][R2.64+0x18], R6 ;  /* 0x0000180602008986 */ /* 0x0003e2000c101b04 */
[----:B------:R-:W-:Y:S05]  /*01f0*/  @!P0 EXIT ;  /* 0x000000000000894d */ /* 0x000fea0003800000 */
[----:B-1----:R-:W-:Y:S01]  /*0200*/  MOV R6, 0x3f3504f3 ;  /* 0x3f3504f300067802 */ /* 0x002fe20000000f00 */
[----:B------:R-:W-:Y:S01]  /*0210*/  IMAD.MOV.U32 R7, RZ, RZ, RZ ;  /* 0x000000ffff077224 */ /* 0x000fe200078e00ff */
[----:B------:R-:W-:Y:S01]  /*0220*/  MOV R4, 0xbf3504f3 ;  /* 0xbf3504f300047802 */ /* 0x000fe20000000f00 */
[----:B------:R-:W-:-:S03]  /*0230*/  IMAD.MOV.U32 R5, RZ, RZ, RZ ;  /* 0x000000ffff057224 */ /* 0x000fc600078e00ff */
[----:B------:R-:W-:Y:S04]  /*0240*/  STG.E.64 desc[UR4][R2.64+0x8], R6 ;  /* 0x0000080602007986 */ /* 0x000fe8000c101b04 */
[----:B------:R-:W-:Y:S01]  /*0250*/  STG.E.64 desc[UR4][R2.64+0x10], R4 ;  /* 0x0000100402007986 */ /* 0x000fe2000c101b04 */
[----:B------:R-:W-:Y:S05]  /*0260*/  EXIT ;  /* 0x000000000000794d */ /* 0x000fea0003800000 */
.L_x_61:
[----:B------:R-:W-:Y:S01]  /*0270*/  HFMA2 R6, -RZ, RZ, -1.8017578125, 7.5519084930419921875e-05 ;  /* 0xbf3504f3ff067431 */ /* 0x000fe200000001ff */
[----:B------:R-:W-:Y:S01]  /*0280*/  MOV R4, 0x3f3504f3 ;  /* 0x3f3504f300047802 */ /* 0x000fe20000000f00 */
[----:B------:R-:W-:Y:S02]  /*0290*/  IMAD.MOV.U32 R5, RZ, RZ, RZ ;  /* 0x000000ffff057224 */ /* 0x000fe400078e00ff */
[----:B------:R-:W-:-:S03]  /*02a0*/  IMAD.MOV.U32 R7, RZ, RZ, RZ ;  /* 0x000000ffff077224 */ /* 0x000fc600078e00ff */
[----:B------:R-:W-:Y:S04]  /*02b0*/  STG.E.64 desc[UR4][R2.64], R4 ;  /* 0x0000000402007986 */ /* 0x000fe8000c101b04 */
[----:B------:R-:W-:Y:S01]  /*02c0*/  STG.E.64 desc[UR4][R2.64+0x18], R6 ;  /* 0x0000180602007986 */ /* 0x000fe2000c101b04 */
[----:B------:R-:W-:Y:S05]  /*02d0*/  EXIT ;  /* 0x000000000000794d */ /* 0x000fea0003800000 */
.L_x_60:
[----:B------:R-:W-:Y:S01]  /*02e0*/  HFMA2 R6, -RZ, RZ, 1.8017578125, 7.5519084930419921875e-05 ;  /* 0x3f3504f3ff067431 */ /* 0x000fe200000001ff */
[----:B------:R-:W-:Y:S01]  /*02f0*/  MOV R4, 0x3f3504f3 ;  /* 0x3f3504f300047802 */ /* 0x000fe20000000f00 */
[----:B------:R-:W-:Y:S01]  /*0300*/  IMAD.MOV.U32 R5, RZ, RZ, RZ ;  /* 0x000000ffff057224 */ /* 0x000fe200078e00ff */
[----:B------:R-:W-:-:S04]  /*0310*/  MOV R7, RZ ;  /* 0x000000ff00077202 */ /* 0x000fc80000000f00 */
[----:B------:R-:W-:Y:S04]  /*0320*/  STG.E.64 desc[UR4][R2.64+0x8], R4 ;  /* 0x0000080402007986 */ /* 0x000fe8000c101b04 */
[----:B------:R-:W-:Y:S01]  /*0330*/  STG.E.64 desc[UR4][R2.64+0x10], R6 ;  /* 0x0000100602007986 */ /* 0x000fe2000c101b04 */
[----:B------:R-:W-:Y:S05]  /*0340*/  EXIT ;  /* 0x000000000000794d */ /* 0x000fea0003800000 */
.L_x_62:
        /* <DEDUP_REMOVED lines=11> */
.L_x_66:


//--------------------- .nv.global.init           --------------------------
	.section	.nv.global.init,"aw",@progbits
	.align	4
.nv.global.init:
	.type		mrg32k3aM1SubSeq,@object
	.size		mrg32k3aM1SubSeq,(mrg32k3aM2SubSeq - mrg32k3aM1SubSeq)
mrg32k3aM1SubSeq:
        /*0000*/ 	.byte	0x0b, 0xcc, 0xee, 0x04, 0x73, 0x29, 0x8b, 0x6f, 0xf6, 0x53, 0x03, 0xf6, 0x23, 0xf6, 0xea, 0xda
        /* <DEDUP_REMOVED lines=125> */
	.type		mrg32k3aM2SubSeq,@object
	.size		mrg32k3aM2SubSeq,(mrg32k3aM1 - mrg32k3aM2SubSeq)
mrg32k3aM2SubSeq:
        /* <DEDUP_REMOVED lines=126> */
	.type		mrg32k3aM1,@object
	.size		mrg32k3aM1,(mrg32k3aM1Seq - mrg32k3aM1)
mrg32k3aM1:
        /* <DEDUP_REMOVED lines=144> */
	.type		mrg32k3aM1Seq,@object
	.size		mrg32k3aM1Seq,(mrg32k3aM2 - mrg32k3aM1Seq)
mrg32k3aM1Seq:
        /* <DEDUP_REMOVED lines=144> */
	.type		mrg32k3aM2,@object
	.size		mrg32k3aM2,(mrg32k3aM2Seq - mrg32k3aM2)
mrg32k3aM2:
        /* <DEDUP_REMOVED lines=144> */
	.type		mrg32k3aM2Seq,@object
	.size		mrg32k3aM2Seq,(precalc_xorwow_matrix - mrg32k3aM2Seq)
mrg32k3aM2Seq:
        /* <DEDUP_REMOVED lines=144> */
	.type		precalc_xorwow_matrix,@object
	.size		precalc_xorwow_matrix,(precalc_xorwow_offset_matrix - precalc_xorwow_matrix)
precalc_xorwow_matrix:
        /* <DEDUP_REMOVED lines=6400> */
	.type		precalc_xorwow_offset_matrix,@object
	.size		precalc_xorwow_offset_matrix,(.L_1 - precalc_xorwow_offset_matrix)
precalc_xorwow_offset_matrix:
        /* <DEDUP_REMOVED lines=6400> */
.L_1:


//--------------------- .nv.shared.reserved.0     --------------------------
	.section	.nv.shared.reserved.0,"aw",@nobits
	.weak		__nv_reservedSMEM_offset_0_alias
	.size		__nv_reservedSMEM_offset_0_alias, 0, 64
	.other		__nv_reservedSMEM_offset_0_alias,@"STO_CUDA_RESERVED_SHARED STV_DEFAULT"
__nv_reservedSMEM_offset_0_alias:
	.zero		0
	.zero		64


//--------------------- .nv.constant0._Z15collapse_kernelP6float2iPi --------------------------
	.section	.nv.constant0._Z15collapse_kernelP6float2iPi,"a",@progbits
	.sectionflags	@""
	.align	4
.nv.constant0._Z15collapse_kernelP6float2iPi:
	.zero		920


//--------------------- .nv.constant0._Z25prepare_bell_state_kernelP6float2i --------------------------
	.section	.nv.constant0._Z25prepare_bell_state_kernelP6float2i,"a",@progbits
	.sectionflags	@""
	.align	4
.nv.constant0._Z25prepare_bell_state_kernelP6float2i:
	.zero		908


//--------------------- SYMBOLS --------------------------

	.type		.nv.reservedSmem.offset0,@object
	.size		.nv.reservedSmem.offset0,0x4
